	.target	sm_90a

	.elftype	@"ET_EXEC"


//--------------------- .note.nv.tkinfo           --------------------------
	.section	.note.nv.tkinfo,"",@"SHT_NOTE"
	.sectionflags	@"SHF_NOTE_NV_TKINFO"
	.tkinfo
        /*0018*/ 	.word	0x00000002
        /*0030*/ 	.string	""
        /*0030*/ 	.string	"ptxas"
        /*0030*/ 	.string	"Cuda compilation tools, release 13.0, V13.0.88"
        /*0030*/ 	.string	"Build cuda_13.0.r13.0/compiler.36424714_0"
        /*0030*/ 	.string	"-arch sm_90a -m 64 "



//--------------------- .note.nv.cuinfo           --------------------------
	.section	.note.nv.cuinfo,"",@"SHT_NOTE"
	.sectionflags	@"SHF_NOTE_NV_CUINFO"
        /*0018*/ 	.short	0x0002
        /*001a*/ 	.short	0x005a
        /*001c*/ 	.short	0x0082
	.zero		2


//--------------------- .nv.info                  --------------------------
	.section	.nv.info,"",@"SHT_CUDA_INFO"
	.align	4


	//----- nvinfo : EIATTR_REGCOUNT
	.align		4
        /*0000*/ 	.byte	0x04, 0x2f
        /*0002*/ 	.short	(.L_15 - .L_14)
	.align		4
.L_14:
        /*0004*/ 	.word	index@(_ZN7cutlass13device_kernelINS_4gemm6kernel13GemmUniversalIN4cute5tupleIJiiiiEEENS1_10collective13CollectiveMmaINS1_34MainloopSm90TmaGmmaWarpSpecializedILi6ENS5_IJNS4_1CILi1EEESB_SB_EEENS1_32KernelTmaWarpSpecializedPingpongEEENS5_IJNSA_ILi64EEENSA_ILi256EEESF_EEENS_6half_tENS5_IJlSB_lEEESI_SJ_NS4_8TiledMMAINS4_8MMA_AtomIJNS4_4SM904GMMA26MMA_64x256x16_F32F16F16_SSILNSN_5MajorE0ELSP_0ELNSN_7ScaleInE1ELSQ_1EEEEEENS4_6LayoutISC_NS5_IJNSA_ILi0EEESU_SU_EEEEENS5_IJNS4_10UnderscoreESX_SX_EEEEENS4_13SM90_TMA_LOADENS4_14ComposedLayoutINS4_7SwizzleILi3ELi4ELi3EEENS4_18smem_ptr_flag_bitsILi16EEENST_INS5_IJNSA_ILi8EEESF_EEENS5_IJSF_SB_EEEEEEEvNS4_8identityES10_S1A_vS1B_EENS_8epilogue10collective6detail29Sm90TmaWarpSpecializedAdapterINS1E_15DefaultEpilogueISI_SJ_SJ_NS1D_6thread17LinearCombinationISI_Li1EffLNS1I_9ScaleType4KindE0ELNS_15FloatRoundStyleE2ESI_EENS1_15EpilogueDefaultEEEEEvvEEEEvNT_6ParamsE)
        /*0008*/ 	.word	0x000000a8


	//----- nvinfo : EIATTR_FRAME_SIZE
	.align		4
.L_15:
        /*000c*/ 	.byte	0x04, 0x11
        /*000e*/ 	.short	(.L_17 - .L_16)
	.align		4
.L_16:
        /*0010*/ 	.word	index@(_ZN7cutlass13device_kernelINS_4gemm6kernel13GemmUniversalIN4cute5tupleIJiiiiEEENS1_10collective13CollectiveMmaINS1_34MainloopSm90TmaGmmaWarpSpecializedILi6ENS5_IJNS4_1CILi1EEESB_SB_EEENS1_32KernelTmaWarpSpecializedPingpongEEENS5_IJNSA_ILi64EEENSA_ILi256EEESF_EEENS_6half_tENS5_IJlSB_lEEESI_SJ_NS4_8TiledMMAINS4_8MMA_AtomIJNS4_4SM904GMMA26MMA_64x256x16_F32F16F16_SSILNSN_5MajorE0ELSP_0ELNSN_7ScaleInE1ELSQ_1EEEEEENS4_6LayoutISC_NS5_IJNSA_ILi0EEESU_SU_EEEEENS5_IJNS4_10UnderscoreESX_SX_EEEEENS4_13SM90_TMA_LOADENS4_14ComposedLayoutINS4_7SwizzleILi3ELi4ELi3EEENS4_18smem_ptr_flag_bitsILi16EEENST_INS5_IJNSA_ILi8EEESF_EEENS5_IJSF_SB_EEEEEEEvNS4_8identityES10_S1A_vS1B_EENS_8epilogue10collective6detail29Sm90TmaWarpSpecializedAdapterINS1E_15DefaultEpilogueISI_SJ_SJ_NS1D_6thread17LinearCombinationISI_Li1EffLNS1I_9ScaleType4KindE0ELNS_15FloatRoundStyleE2ESI_EENS1_15EpilogueDefaultEEEEEvvEEEEvNT_6ParamsE)
        /*0014*/ 	.word	0x00000008


	//----- nvinfo : EIATTR_MIN_STACK_SIZE
	.align		4
.L_17:
        /*0018*/ 	.byte	0x04, 0x12
        /*001a*/ 	.short	(.L_19 - .L_18)
	.align		4
.L_18:
        /*001c*/ 	.word	index@(_ZN7cutlass13device_kernelINS_4gemm6kernel13GemmUniversalIN4cute5tupleIJiiiiEEENS1_10collective13CollectiveMmaINS1_34MainloopSm90TmaGmmaWarpSpecializedILi6ENS5_IJNS4_1CILi1EEESB_SB_EEENS1_32KernelTmaWarpSpecializedPingpongEEENS5_IJNSA_ILi64EEENSA_ILi256EEESF_EEENS_6half_tENS5_IJlSB_lEEESI_SJ_NS4_8TiledMMAINS4_8MMA_AtomIJNS4_4SM904GMMA26MMA_64x256x16_F32F16F16_SSILNSN_5MajorE0ELSP_0ELNSN_7ScaleInE1ELSQ_1EEEEEENS4_6LayoutISC_NS5_IJNSA_ILi0EEESU_SU_EEEEENS5_IJNS4_10UnderscoreESX_SX_EEEEENS4_13SM90_TMA_LOADENS4_14ComposedLayoutINS4_7SwizzleILi3ELi4ELi3EEENS4_18smem_ptr_flag_bitsILi16EEENST_INS5_IJNSA_ILi8EEESF_EEENS5_IJSF_SB_EEEEEEEvNS4_8identityES10_S1A_vS1B_EENS_8epilogue10collective6detail29Sm90TmaWarpSpecializedAdapterINS1E_15DefaultEpilogueISI_SJ_SJ_NS1D_6thread17LinearCombinationISI_Li1EffLNS1I_9ScaleType4KindE0ELNS_15FloatRoundStyleE2ESI_EENS1_15EpilogueDefaultEEEEEvvEEEEvNT_6ParamsE)
        /*0020*/ 	.word	0x00000008
.L_19:


//--------------------- .nv.compat                --------------------------
	.section	.nv.compat,"",@"SHT_CUDA_COMPAT_INFO"
	.align	4
        /*0000*/ 	.byte	0x02, 0x09, 0x01, 0x00, 0x02, 0x02, 0x04, 0x00, 0x02, 0x05, 0x05, 0x00, 0x03, 0x07, 0x01, 0x01
        /*0010*/ 	.byte	0x02, 0x03, 0x01, 0x00, 0x02, 0x06, 0x01, 0x00, 0x04, 0x0b, 0x08, 0x00, 0x00, 0x00, 0x00, 0x00
        /*0020*/ 	.byte	0x00, 0x00, 0x00, 0x00


//--------------------- .nv.info._ZN7cutlass13device_kernelINS_4gemm6kernel13GemmUniversalIN4cute5tupleIJiiiiEEENS1_10collective13CollectiveMmaINS1_34MainloopSm90TmaGmmaWarpSpecializedILi6ENS5_IJNS4_1CILi1EEESB_SB_EEENS1_32KernelTmaWarpSpecializedPingpongEEENS5_IJNSA_ILi64EEENSA_ILi256EEESF_EEENS_6half_tENS5_IJlSB_lEEESI_SJ_NS4_8TiledMMAINS4_8MMA_AtomIJNS4_4SM904GMMA26MMA_64x256x16_F32F16F16_SSILNSN_5MajorE0ELSP_0ELNSN_7ScaleInE1ELSQ_1EEEEEENS4_6LayoutISC_NS5_IJNSA_ILi0EEESU_SU_EEEEENS5_IJNS4_10UnderscoreESX_SX_EEEEENS4_13SM90_TMA_LOADENS4_14ComposedLayoutINS4_7SwizzleILi3ELi4ELi3EEENS4_18smem_ptr_flag_bitsILi16EEENST_INS5_IJNSA_ILi8EEESF_EEENS5_IJSF_SB_EEEEEEEvNS4_8identityES10_S1A_vS1B_EENS_8epilogue10collective6detail29Sm90TmaWarpSpecializedAdapterINS1E_15DefaultEpilogueISI_SJ_SJ_NS1D_6thread17LinearCombinationISI_Li1EffLNS1I_9ScaleType4KindE0ELNS_15FloatRoundStyleE2ESI_EENS1_15EpilogueDefaultEEEEEvvEEEEvNT_6ParamsE --------------------------
	.section	.nv.info._ZN7cutlass13device_kernelINS_4gemm6kernel13GemmUniversalIN4cute5tupleIJiiiiEEENS1_10collective13CollectiveMmaINS1_34MainloopSm90TmaGmmaWarpSpecializedILi6ENS5_IJNS4_1CILi1EEESB_SB_EEENS1_32KernelTmaWarpSpecializedPingpongEEENS5_IJNSA_ILi64EEENSA_ILi256EEESF_EEENS_6half_tENS5_IJlSB_lEEESI_SJ_NS4_8TiledMMAINS4_8MMA_AtomIJNS4_4SM904GMMA26MMA_64x256x16_F32F16F16_SSILNSN_5MajorE0ELSP_0ELNSN_7ScaleInE1ELSQ_1EEEEEENS4_6LayoutISC_NS5_IJNSA_ILi0EEESU_SU_EEEEENS5_IJNS4_10UnderscoreESX_SX_EEEEENS4_13SM90_TMA_LOADENS4_14ComposedLayoutINS4_7SwizzleILi3ELi4ELi3EEENS4_18smem_ptr_flag_bitsILi16EEENST_INS5_IJNSA_ILi8EEESF_EEENS5_IJSF_SB_EEEEEEEvNS4_8identityES10_S1A_vS1B_EENS_8epilogue10collective6detail29Sm90TmaWarpSpecializedAdapterINS1E_15DefaultEpilogueISI_SJ_SJ_NS1D_6thread17LinearCombinationISI_Li1EffLNS1I_9ScaleType4KindE0ELNS_15FloatRoundStyleE2ESI_EENS1_15EpilogueDefaultEEEEEvvEEEEvNT_6ParamsE,"",@"SHT_CUDA_INFO"
	.sectionflags	@""
	.align	4


	//----- nvinfo : EIATTR_CUDA_API_VERSION
	.align		4
        /*0000*/ 	.byte	0x04, 0x37
        /*0002*/ 	.short	(.L_21 - .L_20)
.L_20:
        /*0004*/ 	.word	0x00000082


	//----- nvinfo : EIATTR_KPARAM_INFO
	.align		4
.L_21:
        /*0008*/ 	.byte	0x04, 0x17
        /*000a*/ 	.short	(.L_23 - .L_22)
.L_22:
        /*000c*/ 	.word	0x00000000
        /*0010*/ 	.short	0x0000
        /*0012*/ 	.short	0x0070
        /*0014*/ 	.byte	0x00, 0xf0, 0x01, 0x10


	//----- nvinfo : EIATTR_SPARSE_MMA_MASK
	.align		4
.L_23:
        /*0018*/ 	.byte	0x03, 0x50
        /*001a*/ 	.short	0x0000


	//----- nvinfo : EIATTR_MAXREG_COUNT
	.align		4
        /*001c*/ 	.byte	0x03, 0x1b
        /*001e*/ 	.short	0x00a8


	//----- nvinfo : EIATTR_NUM_BARRIERS
	.align		4
        /*0020*/ 	.byte	0x02, 0x4c
        /*0022*/ 	.byte	0x01
	.zero		1


	//----- nvinfo : EIATTR_EXTERNS
	.align		4
        /*0024*/ 	.byte	0x04, 0x0f
        /*0026*/ 	.short	(.L_25 - .L_24)


	//   ....[0]....
	.align		4
.L_24:
        /*0028*/ 	.word	index@(__assertfail)


	//----- nvinfo : EIATTR_ANNOTATIONS
	.align		4
.L_25:
        /*002c*/ 	.byte	0x04, 0x55
        /*002e*/ 	.short	(.L_27 - .L_26)


	//   ....[0]....
.L_26:
        /*0030*/ 	.word	0x00000001
        /*0034*/ 	.byte	0x10, 0x0b, 0x00, 0x00, 0x01, 0x00, 0x00, 0x00, 0x00, 0x9d, 0x00, 0x00, 0x01, 0x00, 0x00, 0x00
        /*0044*/ 	.byte	0x10, 0xa9, 0x00, 0x00


	//----- nvinfo : EIATTR_MERCURY_ISA_VERSION
	.align		4
.L_27:
        /*0048*/ 	.byte	0x03, 0x5f
        /*004a*/ 	.short	0x0101


	//----- nvinfo : EIATTR_INT_WARP_WIDE_INSTR_OFFSETS
	.align		4
        /*004c*/ 	.byte	0x04, 0x31
        /*004e*/ 	.short	(.L_29 - .L_28)


	//   ....[0]....
.L_28:
        /*0050*/ 	.word	0x00000420


	//   ....[1]....
        /*0054*/ 	.word	0x00000440


	//   ....[2]....
        /*0058*/ 	.word	0x000004c0


	//   ....[3]....
        /*005c*/ 	.word	0x000004d0


	//   ....[4]....
        /*0060*/ 	.word	0x000004e0


	//   ....[5]....
        /*0064*/ 	.word	0x00000500


	//   ....[6]....
        /*0068*/ 	.word	0x00000590


	//   ....[7]....
        /*006c*/ 	.word	0x000005b0


	//----- nvinfo : EIATTR_COOP_GROUP_MASK_REGIDS
	.align		4
.L_29:
        /*0070*/ 	.byte	0x04, 0x29
        /*0072*/ 	.short	(.L_31 - .L_30)


	//   ....[0]....
.L_30:
        /*0074*/ 	.word	0xffffffff


	//   ....[1]....
        /*0078*/ 	.word	0xffffffff


	//   ....[2]....
        /*007c*/ 	.word	0xffffffff


	//   ....[3]....
        /*0080*/ 	.word	0xffffffff


	//   ....[4]....
        /*0084*/ 	.word	0xffffffff


	//   ....[5]....
        /*0088*/ 	.word	0xffffffff


	//----- nvinfo : EIATTR_COOP_GROUP_INSTR_OFFSETS
	.align		4
.L_31:
        /*008c*/ 	.byte	0x04, 0x28
        /*008e*/ 	.short	(.L_33 - .L_32)


	//   ....[0]....
.L_32:
        /*0090*/ 	.word	0x00000070


	//   ....[1]....
        /*0094*/ 	.word	0x00000080


	//   ....[2]....
        /*0098*/ 	.word	0x00000140


	//   ....[3]....
        /*009c*/ 	.word	0x00000310


	//   ....[4]....
        /*00a0*/ 	.word	0x00000350


	//   ....[5]....
        /*00a4*/ 	.word	0x000003a0


	//----- nvinfo : EIATTR_REG_RECONFIG
	.align		4
.L_33:
        /*00a8*/ 	.byte	0x01, 0x54
	.zero		2


	//----- nvinfo : EIATTR_SYSCALL_OFFSETS
	.align		4
        /*00ac*/ 	.byte	0x04, 0x46
        /*00ae*/ 	.short	(.L_35 - .L_34)


	//   ....[0]....
.L_34:
        /*00b0*/ 	.word	0x000015c0


	//----- nvinfo : EIATTR_MBARRIER_INSTR_OFFSETS
	.align		4
.L_35:
        /*00b4*/ 	.byte	0x04, 0x39
        /*00b6*/ 	.short	(.L_37 - .L_36)


	//   ....[0]....
.L_36:
        /*00b8*/ 	.word	0x00000240
        /*00bc*/ 	.word	0x000000ff
        /*00c0*/ 	.word	0x00000000
        /*00c4*/ 	.short	0x0100
        /*00c6*/ 	.byte	0x08
	.zero		1


	//   ....[1]....
        /*00c8*/ 	.word	0x00000250
        /*00cc*/ 	.word	0x000000ff
        /*00d0*/ 	.word	0x00000030
        /*00d4*/ 	.short	0x0100
        /*00d6*/ 	.byte	0x08
	.zero		1


	//   ....[2]....
        /*00d8*/ 	.word	0x00000260
        /*00dc*/ 	.word	0x000000ff
        /*00e0*/ 	.word	0x00000008
        /*00e4*/ 	.short	0x0100
        /*00e6*/ 	.byte	0x08
	.zero		1


	//   ....[3]....
        /*00e8*/ 	.word	0x00000270
        /*00ec*/ 	.word	0x000000ff
        /*00f0*/ 	.word	0x00000038
        /*00f4*/ 	.short	0x0100
        /*00f6*/ 	.byte	0x08
	.zero		1


	//   ....[4]....
        /*00f8*/ 	.word	0x00000280
        /*00fc*/ 	.word	0x000000ff
        /*0100*/ 	.word	0x00000010
        /*0104*/ 	.short	0x0100
        /*0106*/ 	.byte	0x08
	.zero		1


	//   ....[5]....
        /*0108*/ 	.word	0x00000290
        /*010c*/ 	.word	0x000000ff
        /*0110*/ 	.word	0x00000040
        /*0114*/ 	.short	0x0100
        /*0116*/ 	.byte	0x08
	.zero		1


	//   ....[6]....
        /*0118*/ 	.word	0x000002a0
        /*011c*/ 	.word	0x000000ff
        /*0120*/ 	.word	0x00000018
        /*0124*/ 	.short	0x0100
        /*0126*/ 	.byte	0x08
	.zero		1


	//   ....[7]....
        /*0128*/ 	.word	0x000002b0
        /*012c*/ 	.word	0x000000ff
        /*0130*/ 	.word	0x00000048
        /*0134*/ 	.short	0x0100
        /*0136*/ 	.byte	0x08
	.zero		1


	//   ....[8]....
        /*0138*/ 	.word	0x000002c0
        /*013c*/ 	.word	0x000000ff
        /*0140*/ 	.word	0x00000020
        /*0144*/ 	.short	0x0100
        /*0146*/ 	.byte	0x08
	.zero		1


	//   ....[9]....
        /*0148*/ 	.word	0x000002d0
        /*014c*/ 	.word	0x000000ff
        /*0150*/ 	.word	0x00000050
        /*0154*/ 	.short	0x0100
        /*0156*/ 	.byte	0x08
	.zero		1


	//   ....[10]....
        /*0158*/ 	.word	0x000002e0
        /*015c*/ 	.word	0x000000ff
        /*0160*/ 	.word	0x00000028
        /*0164*/ 	.short	0x0100
        /*0166*/ 	.byte	0x08
	.zero		1


	//   ....[11]....
        /*0168*/ 	.word	0x000002f0
        /*016c*/ 	.word	0x000000ff
        /*0170*/ 	.word	0x00000058
        /*0174*/ 	.short	0x0100
        /*0176*/ 	.byte	0x08
	.zero		1


	//   ....[12]....
        /*0178*/ 	.word	0x000005f0
        /*017c*/ 	.word	0x000000ff
        /*0180*/ 	.word	0x00000090
        /*0184*/ 	.short	0x0100
        /*0186*/ 	.byte	0x08
	.zero		1


	//   ....[13]....
        /*0188*/ 	.word	0x00000660
        /*018c*/ 	.word	0x000000ff
        /*0190*/ 	.word	0x00000098
        /*0194*/ 	.short	0x0100
        /*0196*/ 	.byte	0x08
	.zero		1


	//   ....[14]....
        /*0198*/ 	.word	0x00000680
        /*019c*/ 	.word	0x000000ff
        /*01a0*/ 	.word	0x00000070
        /*01a4*/ 	.short	0x0100
        /*01a6*/ 	.byte	0x09
	.zero		1


	//   ....[15]....
        /*01a8*/ 	.word	0x00000690
        /*01ac*/ 	.word	0x000000ff
        /*01b0*/ 	.word	0x00000078
        /*01b4*/ 	.short	0x0100
        /*01b6*/ 	.byte	0x09
	.zero		1


	//   ....[16]....
        /*01b8*/ 	.word	0x000006a0
        /*01bc*/ 	.word	0x000000ff
        /*01c0*/ 	.word	0x00000080
        /*01c4*/ 	.short	0x0100
        /*01c6*/ 	.byte	0x09
	.zero		1


	//   ....[17]....
        /*01c8*/ 	.word	0x000006b0
        /*01cc*/ 	.word	0x000000ff
        /*01d0*/ 	.word	0x00000088
        /*01d4*/ 	.short	0x0100
        /*01d6*/ 	.byte	0x09
	.zero		1


	//   ....[18]....
        /*01d8*/ 	.word	0x000014a0
        /*01dc*/ 	.word	0x0000009d
        /*01e0*/ 	.word	0x00000000
        /*01e4*/ 	.short	0x010a
        /*01e6*/ 	.byte	0x2a
	.zero		1


	//   ....[19]....
        /*01e8*/ 	.word	0x00001640
        /*01ec*/ 	.word	0x00000003
        /*01f0*/ 	.word	0x00000000
        /*01f4*/ 	.short	0x010a
        /*01f6*/ 	.byte	0x3f
	.zero		1


	//   ....[20]....
        /*01f8*/ 	.word	0x000016a0
        /*01fc*/ 	.word	0x00000003
        /*0200*/ 	.word	0x00000000
        /*0204*/ 	.short	0x010a
        /*0206*/ 	.byte	0x3f
	.zero		1


	//   ....[21]....
        /*0208*/ 	.word	0x00001a30
        /*020c*/ 	.word	0x000000ff
        /*0210*/ 	.word	0x00000000
        /*0214*/ 	.short	0x010a
        /*0216*/ 	.byte	0x04
	.zero		1


	//   ....[22]....
        /*0218*/ 	.word	0x00001a70
        /*021c*/ 	.word	0x000000ff
        /*0220*/ 	.word	0x00000000
        /*0224*/ 	.short	0x010a
        /*0226*/ 	.byte	0x04
	.zero		1


	//   ....[23]....
        /*0228*/ 	.word	0x00001d00
        /*022c*/ 	.word	0x000000ff
        /*0230*/ 	.word	0x00000000
        /*0234*/ 	.short	0x0101
        /*0236*/ 	.byte	0x04
	.zero		1


	//   ....[24]....
        /*0238*/ 	.word	0x00001df0
        /*023c*/ 	.word	0x0000009e
        /*0240*/ 	.word	0x00000000
        /*0244*/ 	.short	0x0101
        /*0246*/ 	.byte	0x2d
	.zero		1


	//   ....[25]....
        /*0248*/ 	.word	0x00001ec0
        /*024c*/ 	.word	0x000000ff
        /*0250*/ 	.word	0x00000000
        /*0254*/ 	.short	0x0101
        /*0256*/ 	.byte	0x06
	.zero		1


	//   ....[26]....
        /*0258*/ 	.word	0x00001f70
        /*025c*/ 	.word	0x0000009d
        /*0260*/ 	.word	0x00000010
        /*0264*/ 	.short	0x010a
        /*0266*/ 	.byte	0x2a
	.zero		1


	//   ....[27]....
        /*0268*/ 	.word	0x00009d20
        /*026c*/ 	.word	0x000000a0
        /*0270*/ 	.word	0x00000000
        /*0274*/ 	.short	0x0101
        /*0276*/ 	.byte	0x2d
	.zero		1


	//   ....[28]....
        /*0278*/ 	.word	0x0000a680
        /*027c*/ 	.word	0x0000000a
        /*0280*/ 	.word	0x00000030
        /*0284*/ 	.short	0x010a
        /*0286*/ 	.byte	0x3f
	.zero		1


	//   ....[29]....
        /*0288*/ 	.word	0x0000aa20
        /*028c*/ 	.word	0x00000005
        /*0290*/ 	.word	0x00000098
        /*0294*/ 	.short	0x0101
        /*0296*/ 	.byte	0x3f
	.zero		1


	//   ....[30]....
        /*0298*/ 	.word	0x0000b1a0
        /*029c*/ 	.word	0x00000009
        /*02a0*/ 	.word	0x00000000
        /*02a4*/ 	.short	0x010a
        /*02a6*/ 	.byte	0x3f
	.zero		1


	//   ....[31]....
        /*02a8*/ 	.word	0x0000b220
        /*02ac*/ 	.word	0x00000008
        /*02b0*/ 	.word	0x00000000
        /*02b4*/ 	.short	0x010a
        /*02b6*/ 	.byte	0x3f
	.zero		1


	//   ....[32]....
        /*02b8*/ 	.word	0x0000b2b0
        /*02bc*/ 	.word	0x00000009
        /*02c0*/ 	.word	0x00000000
        /*02c4*/ 	.short	0x010a
        /*02c6*/ 	.byte	0x3f
	.zero		1


	//   ....[33]....
        /*02c8*/ 	.word	0x0000b340
        /*02cc*/ 	.word	0x00000008
        /*02d0*/ 	.word	0x00000000
        /*02d4*/ 	.short	0x010a
        /*02d6*/ 	.byte	0x3f
	.zero		1


	//   ....[34]....
        /*02d8*/ 	.word	0x0000b3d0
        /*02dc*/ 	.word	0x0000000b
        /*02e0*/ 	.word	0x00000000
        /*02e4*/ 	.short	0x010a
        /*02e6*/ 	.byte	0x3f
	.zero		1


	//   ....[35]....
        /*02e8*/ 	.word	0x0000b460
        /*02ec*/ 	.word	0x00000003
        /*02f0*/ 	.word	0x00000000
        /*02f4*/ 	.short	0x010a
        /*02f6*/ 	.byte	0x3f
	.zero		1


	//   ....[36]....
        /*02f8*/ 	.word	0x0000b4c0
        /*02fc*/ 	.word	0x0000009f
        /*0300*/ 	.word	0x00000000
        /*0304*/ 	.short	0x010a
        /*0306*/ 	.byte	0x3f
	.zero		1


	//   ....[37]....
        /*0308*/ 	.word	0x0000b510
        /*030c*/ 	.word	0x00000003
        /*0310*/ 	.word	0x00000000
        /*0314*/ 	.short	0x010a
        /*0316*/ 	.byte	0x3f
	.zero		1


	//   ....[38]....
        /*0318*/ 	.word	0x0000b570
        /*031c*/ 	.word	0x00000004
        /*0320*/ 	.word	0x00000000
        /*0324*/ 	.short	0x010a
        /*0326*/ 	.byte	0x3f
	.zero		1


	//   ....[39]....
        /*0328*/ 	.word	0x0000b5c0
        /*032c*/ 	.word	0x0000009f
        /*0330*/ 	.word	0x00000010
        /*0334*/ 	.short	0x010a
        /*0336*/ 	.byte	0x3f
	.zero		1


	//   ....[40]....
        /*0338*/ 	.word	0x0000b690
        /*033c*/ 	.word	0x0000000a
        /*0340*/ 	.word	0x00000030
        /*0344*/ 	.short	0x010a
        /*0346*/ 	.byte	0x3f
	.zero		1


	//   ....[41]....
        /*0348*/ 	.word	0x0000b760
        /*034c*/ 	.word	0x00000009
        /*0350*/ 	.word	0x00000000
        /*0354*/ 	.short	0x010a
        /*0356*/ 	.byte	0x3f
	.zero		1


	//   ....[42]....
        /*0358*/ 	.word	0x0000b7b0
        /*035c*/ 	.word	0x00000008
        /*0360*/ 	.word	0x00000000
        /*0364*/ 	.short	0x010a
        /*0366*/ 	.byte	0x3f
	.zero		1


	//   ....[43]....
        /*0368*/ 	.word	0x0000b800
        /*036c*/ 	.word	0x00000009
        /*0370*/ 	.word	0x00000000
        /*0374*/ 	.short	0x010a
        /*0376*/ 	.byte	0x3f
	.zero		1


	//   ....[44]....
        /*0378*/ 	.word	0x0000b850
        /*037c*/ 	.word	0x00000008
        /*0380*/ 	.word	0x00000000
        /*0384*/ 	.short	0x010a
        /*0386*/ 	.byte	0x3f
	.zero		1


	//   ....[45]....
        /*0388*/ 	.word	0x0000b8a0
        /*038c*/ 	.word	0x0000000b
        /*0390*/ 	.word	0x00000000
        /*0394*/ 	.short	0x010a
        /*0396*/ 	.byte	0x3f
	.zero		1


	//----- nvinfo : EIATTR_NUM_MBARRIERS
	.align		4
.L_37:
        /*0398*/ 	.byte	0x03, 0x38
        /*039a*/ 	.short	0x0012


	//----- nvinfo : EIATTR_EXIT_INSTR_OFFSETS
	.align		4
        /*039c*/ 	.byte	0x04, 0x1c
        /*039e*/ 	.short	(.L_39 - .L_38)


	//   ....[0]....
.L_38:
        /*03a0*/ 	.word	0x000011c0


	//   ....[1]....
        /*03a4*/ 	.word	0x00001220


	//   ....[2]....
        /*03a8*/ 	.word	0x0000a3b0


	//   ....[3]....
        /*03ac*/ 	.word	0x0000a3e0


	//   ....[4]....
        /*03b0*/ 	.word	0x0000b4b0


	//----- nvinfo : EIATTR_MAX_THREADS
	.align		4
.L_39:
        /*03b4*/ 	.byte	0x04, 0x05
        /*03b6*/ 	.short	(.L_41 - .L_40)
.L_40:
        /*03b8*/ 	.word	0x00000180
        /*03bc*/ 	.word	0x00000001
        /*03c0*/ 	.word	0x00000001


	//----- nvinfo : EIATTR_CRS_STACK_SIZE
	.align		4
.L_41:
        /*03c4*/ 	.byte	0x04, 0x1e
        /*03c6*/ 	.short	(.L_43 - .L_42)
.L_42:
        /*03c8*/ 	.word	0x00000000


	//----- nvinfo : EIATTR_CBANK_PARAM_SIZE
	.align		4
.L_43:
        /*03cc*/ 	.byte	0x03, 0x19
        /*03ce*/ 	.short	0x0470


	//----- nvinfo : EIATTR_PARAM_CBANK
	.align		4
        /*03d0*/ 	.byte	0x04, 0x0a
        /*03d2*/ 	.short	(.L_45 - .L_44)
	.align		4
.L_44:
        /*03d4*/ 	.word	index@(.nv.constant0._ZN7cutlass13device_kernelINS_4gemm6kernel13GemmUniversalIN4cute5tupleIJiiiiEEENS1_10collective13CollectiveMmaINS1_34MainloopSm90TmaGmmaWarpSpecializedILi6ENS5_IJNS4_1CILi1EEESB_SB_EEENS1_32KernelTmaWarpSpecializedPingpongEEENS5_IJNSA_ILi64EEENSA_ILi256EEESF_EEENS_6half_tENS5_IJlSB_lEEESI_SJ_NS4_8TiledMMAINS4_8MMA_AtomIJNS4_4SM904GMMA26MMA_64x256x16_F32F16F16_SSILNSN_5MajorE0ELSP_0ELNSN_7ScaleInE1ELSQ_1EEEEEENS4_6LayoutISC_NS5_IJNSA_ILi0EEESU_SU_EEEEENS5_IJNS4_10UnderscoreESX_SX_EEEEENS4_13SM90_TMA_LOADENS4_14ComposedLayoutINS4_7SwizzleILi3ELi4ELi3EEENS4_18smem_ptr_flag_bitsILi16EEENST_INS5_IJNSA_ILi8EEESF_EEENS5_IJSF_SB_EEEEEEEvNS4_8identityES10_S1A_vS1B_EENS_8epilogue10collective6detail29Sm90TmaWarpSpecializedAdapterINS1E_15DefaultEpilogueISI_SJ_SJ_NS1D_6thread17LinearCombinationISI_Li1EffLNS1I_9ScaleType4KindE0ELNS_15FloatRoundStyleE2ESI_EENS1_15EpilogueDefaultEEEEEvvEEEEvNT_6ParamsE)
        /*03d8*/ 	.short	0x0210
        /*03da*/ 	.short	0x0470


	//----- nvinfo : EIATTR_SW_WAR
	.align		4
.L_45:
        /*03dc*/ 	.byte	0x04, 0x36
        /*03de*/ 	.short	(.L_47 - .L_46)
.L_46:
        /*03e0*/ 	.word	0x00000008
.L_47:


//--------------------- .nv.callgraph             --------------------------
	.section	.nv.callgraph,"",@"SHT_CUDA_CALLGRAPH"
	.align	4
	.sectionentsize	8
	.align		4
        /*0000*/ 	.word	0x00000000
	.align		4
        /*0004*/ 	.word	0xffffffff
	.align		4
        /*0008*/ 	.word	index@(_ZN7cutlass13device_kernelINS_4gemm6kernel13GemmUniversalIN4cute5tupleIJiiiiEEENS1_10collective13CollectiveMmaINS1_34MainloopSm90TmaGmmaWarpSpecializedILi6ENS5_IJNS4_1CILi1EEESB_SB_EEENS1_32KernelTmaWarpSpecializedPingpongEEENS5_IJNSA_ILi64EEENSA_ILi256EEESF_EEENS_6half_tENS5_IJlSB_lEEESI_SJ_NS4_8TiledMMAINS4_8MMA_AtomIJNS4_4SM904GMMA26MMA_64x256x16_F32F16F16_SSILNSN_5MajorE0ELSP_0ELNSN_7ScaleInE1ELSQ_1EEEEEENS4_6LayoutISC_NS5_IJNSA_ILi0EEESU_SU_EEEEENS5_IJNS4_10UnderscoreESX_SX_EEEEENS4_13SM90_TMA_LOADENS4_14ComposedLayoutINS4_7SwizzleILi3ELi4ELi3EEENS4_18smem_ptr_flag_bitsILi16EEENST_INS5_IJNSA_ILi8EEESF_EEENS5_IJSF_SB_EEEEEEEvNS4_8identityES10_S1A_vS1B_EENS_8epilogue10collective6detail29Sm90TmaWarpSpecializedAdapterINS1E_15DefaultEpilogueISI_SJ_SJ_NS1D_6thread17LinearCombinationISI_Li1EffLNS1I_9ScaleType4KindE0ELNS_15FloatRoundStyleE2ESI_EENS1_15EpilogueDefaultEEEEEvvEEEEvNT_6ParamsE)
	.align		4
        /*000c*/ 	.word	index@(__assertfail)
	.align		4
        /*0010*/ 	.word	0x00000000
	.align		4
        /*0014*/ 	.word	0xfffffffe
	.align		4
        /*0018*/ 	.word	0x00000000
	.align		4
        /*001c*/ 	.word	0xfffffffd
	.align		4
        /*0020*/ 	.word	0x00000000
	.align		4
        /*0024*/ 	.word	0xfffffffc


//--------------------- .nv.constant4             --------------------------
	.section	.nv.constant4,"a",@progbits
	.align	8
	.align		8
.nv.constant4:
        /*0000*/ 	.dword	__assertfail
	.align		8
        /*0008*/ 	.dword	__unnamed_1
	.align		8
        /*0010*/ 	.dword	_ZN40_INTERNAL_53f31d7a_4_k_cu_bb76628c_274124cuda3std3__45__cpo5beginE
	.align		8
        /*0018*/ 	.dword	_ZN40_INTERNAL_53f31d7a_4_k_cu_bb76628c_274124cuda3std3__45__cpo3endE
	.align		8
        /*0020*/ 	.dword	_ZN40_INTERNAL_53f31d7a_4_k_cu_bb76628c_274124cuda3std3__45__cpo6cbeginE
	.align		8
        /*0028*/ 	.dword	_ZN40_INTERNAL_53f31d7a_4_k_cu_bb76628c_274124cuda3std3__45__cpo4cendE
	.align		8
        /*0030*/ 	.dword	_ZN40_INTERNAL_53f31d7a_4_k_cu_bb76628c_274124cuda3std3__442_GLOBAL__N__53f31d7a_4_k_cu_bb76628c_274126ignoreE
	.align		8
        /*0038*/ 	.dword	_ZN40_INTERNAL_53f31d7a_4_k_cu_bb76628c_274124cuda3std3__419piecewise_constructE
	.align		8
        /*0040*/ 	.dword	_ZN40_INTERNAL_53f31d7a_4_k_cu_bb76628c_274124cuda3std3__48in_placeE
	.align		8
        /*0048*/ 	.dword	_ZN40_INTERNAL_53f31d7a_4_k_cu_bb76628c_274124cuda3std6ranges3__45__cpo4swapE
	.align		8
        /*0050*/ 	.dword	_ZN40_INTERNAL_53f31d7a_4_k_cu_bb76628c_274124cuda3std6ranges3__45__cpo9iter_moveE
	.align		8
        /*0058*/ 	.dword	_ZN40_INTERNAL_53f31d7a_4_k_cu_bb76628c_274124cute7productE
	.align		8
        /*0060*/ 	.dword	_ZN40_INTERNAL_53f31d7a_4_k_cu_bb76628c_274124cute1_E
	.align		8
        /*0068*/ 	.dword	$str$22
	.align		8
        /*0070*/ 	.dword	$str$23


//--------------------- .text._ZN7cutlass13device_kernelINS_4gemm6kernel13GemmUniversalIN4cute5tupleIJiiiiEEENS1_10collective13CollectiveMmaINS1_34MainloopSm90TmaGmmaWarpSpecializedILi6ENS5_IJNS4_1CILi1EEESB_SB_EEENS1_32KernelTmaWarpSpecializedPingpongEEENS5_IJNSA_ILi64EEENSA_ILi256EEESF_EEENS_6half_tENS5_IJlSB_lEEESI_SJ_NS4_8TiledMMAINS4_8MMA_AtomIJNS4_4SM904GMMA26MMA_64x256x16_F32F16F16_SSILNSN_5MajorE0ELSP_0ELNSN_7ScaleInE1ELSQ_1EEEEEENS4_6LayoutISC_NS5_IJNSA_ILi0EEESU_SU_EEEEENS5_IJNS4_10UnderscoreESX_SX_EEEEENS4_13SM90_TMA_LOADENS4_14ComposedLayoutINS4_7SwizzleILi3ELi4ELi3EEENS4_18smem_ptr_flag_bitsILi16EEENST_INS5_IJNSA_ILi8EEESF_EEENS5_IJSF_SB_EEEEEEEvNS4_8identityES10_S1A_vS1B_EENS_8epilogue10collective6detail29Sm90TmaWarpSpecializedAdapterINS1E_15DefaultEpilogueISI_SJ_SJ_NS1D_6thread17LinearCombinationISI_Li1EffLNS1I_9ScaleType4KindE0ELNS_15FloatRoundStyleE2ESI_EENS1_15EpilogueDefaultEEEEEvvEEEEvNT_6ParamsE --------------------------
	.section	.text._ZN7cutlass13device_kernelINS_4gemm6kernel13GemmUniversalIN4cute5tupleIJiiiiEEENS1_10collective13CollectiveMmaINS1_34MainloopSm90TmaGmmaWarpSpecializedILi6ENS5_IJNS4_1CILi1EEESB_SB_EEENS1_32KernelTmaWarpSpecializedPingpongEEENS5_IJNSA_ILi64EEENSA_ILi256EEESF_EEENS_6half_tENS5_IJlSB_lEEESI_SJ_NS4_8TiledMMAINS4_8MMA_AtomIJNS4_4SM904GMMA26MMA_64x256x16_F32F16F16_SSILNSN_5MajorE0ELSP_0ELNSN_7ScaleInE1ELSQ_1EEEEEENS4_6LayoutISC_NS5_IJNSA_ILi0EEESU_SU_EEEEENS5_IJNS4_10UnderscoreESX_SX_EEEEENS4_13SM90_TMA_LOADENS4_14ComposedLayoutINS4_7SwizzleILi3ELi4ELi3EEENS4_18smem_ptr_flag_bitsILi16EEENST_INS5_IJNSA_ILi8EEESF_EEENS5_IJSF_SB_EEEEEEEvNS4_8identityES10_S1A_vS1B_EENS_8epilogue10collective6detail29Sm90TmaWarpSpecializedAdapterINS1E_15DefaultEpilogueISI_SJ_SJ_NS1D_6thread17LinearCombinationISI_Li1EffLNS1I_9ScaleType4KindE0ELNS_15FloatRoundStyleE2ESI_EENS1_15EpilogueDefaultEEEEEvvEEEEvNT_6ParamsE,"ax",@progbits
	.align	128
.text._ZN7cutlass13device_kernelINS_4gemm6kernel13GemmUniversalIN4cute5tupleIJiiiiEEENS1_10collective13CollectiveMmaINS1_34MainloopSm90TmaGmmaWarpSpecializedILi6ENS5_IJNS4_1CILi1EEESB_SB_EEENS1_32KernelTmaWarpSpecializedPingpongEEENS5_IJNSA_ILi64EEENSA_ILi256EEESF_EEENS_6half_tENS5_IJlSB_lEEESI_SJ_NS4_8TiledMMAINS4_8MMA_AtomIJNS4_4SM904GMMA26MMA_64x256x16_F32F16F16_SSILNSN_5MajorE0ELSP_0ELNSN_7ScaleInE1ELSQ_1EEEEEENS4_6LayoutISC_NS5_IJNSA_ILi0EEESU_SU_EEEEENS5_IJNS4_10UnderscoreESX_SX_EEEEENS4_13SM90_TMA_LOADENS4_14ComposedLayoutINS4_7SwizzleILi3ELi4ELi3EEENS4_18smem_ptr_flag_bitsILi16EEENST_INS5_IJNSA_ILi8EEESF_EEENS5_IJSF_SB_EEEEEEEvNS4_8identityES10_S1A_vS1B_EENS_8epilogue10collective6detail29Sm90TmaWarpSpecializedAdapterINS1E_15DefaultEpilogueISI_SJ_SJ_NS1D_6thread17LinearCombinationISI_Li1EffLNS1I_9ScaleType4KindE0ELNS_15FloatRoundStyleE2ESI_EENS1_15EpilogueDefaultEEEEEvvEEEEvNT_6ParamsE:
        .type           _ZN7cutlass13device_kernelINS_4gemm6kernel13GemmUniversalIN4cute5tupleIJiiiiEEENS1_10collective13CollectiveMmaINS1_34MainloopSm90TmaGmmaWarpSpecializedILi6ENS5_IJNS4_1CILi1EEESB_SB_EEENS1_32KernelTmaWarpSpecializedPingpongEEENS5_IJNSA_ILi64EEENSA_ILi256EEESF_EEENS_6half_tENS5_IJlSB_lEEESI_SJ_NS4_8TiledMMAINS4_8MMA_AtomIJNS4_4SM904GMMA26MMA_64x256x16_F32F16F16_SSILNSN_5MajorE0ELSP_0ELNSN_7ScaleInE1ELSQ_1EEEEEENS4_6LayoutISC_NS5_IJNSA_ILi0EEESU_SU_EEEEENS5_IJNS4_10UnderscoreESX_SX_EEEEENS4_13SM90_TMA_LOADENS4_14ComposedLayoutINS4_7SwizzleILi3ELi4ELi3EEENS4_18smem_ptr_flag_bitsILi16EEENST_INS5_IJNSA_ILi8EEESF_EEENS5_IJSF_SB_EEEEEEEvNS4_8identityES10_S1A_vS1B_EENS_8epilogue10collective6detail29Sm90TmaWarpSpecializedAdapterINS1E_15DefaultEpilogueISI_SJ_SJ_NS1D_6thread17LinearCombinationISI_Li1EffLNS1I_9ScaleType4KindE0ELNS_15FloatRoundStyleE2ESI_EENS1_15EpilogueDefaultEEEEEvvEEEEvNT_6ParamsE,@function
        .size           _ZN7cutlass13device_kernelINS_4gemm6kernel13GemmUniversalIN4cute5tupleIJiiiiEEENS1_10collective13CollectiveMmaINS1_34MainloopSm90TmaGmmaWarpSpecializedILi6ENS5_IJNS4_1CILi1EEESB_SB_EEENS1_32KernelTmaWarpSpecializedPingpongEEENS5_IJNSA_ILi64EEENSA_ILi256EEESF_EEENS_6half_tENS5_IJlSB_lEEESI_SJ_NS4_8TiledMMAINS4_8MMA_AtomIJNS4_4SM904GMMA26MMA_64x256x16_F32F16F16_SSILNSN_5MajorE0ELSP_0ELNSN_7ScaleInE1ELSQ_1EEEEEENS4_6LayoutISC_NS5_IJNSA_ILi0EEESU_SU_EEEEENS5_IJNS4_10UnderscoreESX_SX_EEEEENS4_13SM90_TMA_LOADENS4_14ComposedLayoutINS4_7SwizzleILi3ELi4ELi3EEENS4_18smem_ptr_flag_bitsILi16EEENST_INS5_IJNSA_ILi8EEESF_EEENS5_IJSF_SB_EEEEEEEvNS4_8identityES10_S1A_vS1B_EENS_8epilogue10collective6detail29Sm90TmaWarpSpecializedAdapterINS1E_15DefaultEpilogueISI_SJ_SJ_NS1D_6thread17LinearCombinationISI_Li1EffLNS1I_9ScaleType4KindE0ELNS_15FloatRoundStyleE2ESI_EENS1_15EpilogueDefaultEEEEEvvEEEEvNT_6ParamsE,(.L_x_329 - _ZN7cutlass13device_kernelINS_4gemm6kernel13GemmUniversalIN4cute5tupleIJiiiiEEENS1_10collective13CollectiveMmaINS1_34MainloopSm90TmaGmmaWarpSpecializedILi6ENS5_IJNS4_1CILi1EEESB_SB_EEENS1_32KernelTmaWarpSpecializedPingpongEEENS5_IJNSA_ILi64EEENSA_ILi256EEESF_EEENS_6half_tENS5_IJlSB_lEEESI_SJ_NS4_8TiledMMAINS4_8MMA_AtomIJNS4_4SM904GMMA26MMA_64x256x16_F32F16F16_SSILNSN_5MajorE0ELSP_0ELNSN_7ScaleInE1ELSQ_1EEEEEENS4_6LayoutISC_NS5_IJNSA_ILi0EEESU_SU_EEEEENS5_IJNS4_10UnderscoreESX_SX_EEEEENS4_13SM90_TMA_LOADENS4_14ComposedLayoutINS4_7SwizzleILi3ELi4ELi3EEENS4_18smem_ptr_flag_bitsILi16EEENST_INS5_IJNSA_ILi8EEESF_EEENS5_IJSF_SB_EEEEEEEvNS4_8identityES10_S1A_vS1B_EENS_8epilogue10collective6detail29Sm90TmaWarpSpecializedAdapterINS1E_15DefaultEpilogueISI_SJ_SJ_NS1D_6thread17LinearCombinationISI_Li1EffLNS1I_9ScaleType4KindE0ELNS_15FloatRoundStyleE2ESI_EENS1_15EpilogueDefaultEEEEEvvEEEEvNT_6ParamsE)
        .other          _ZN7cutlass13device_kernelINS_4gemm6kernel13GemmUniversalIN4cute5tupleIJiiiiEEENS1_10collective13CollectiveMmaINS1_34MainloopSm90TmaGmmaWarpSpecializedILi6ENS5_IJNS4_1CILi1EEESB_SB_EEENS1_32KernelTmaWarpSpecializedPingpongEEENS5_IJNSA_ILi64EEENSA_ILi256EEESF_EEENS_6half_tENS5_IJlSB_lEEESI_SJ_NS4_8TiledMMAINS4_8MMA_AtomIJNS4_4SM904GMMA26MMA_64x256x16_F32F16F16_SSILNSN_5MajorE0ELSP_0ELNSN_7ScaleInE1ELSQ_1EEEEEENS4_6LayoutISC_NS5_IJNSA_ILi0EEESU_SU_EEEEENS5_IJNS4_10UnderscoreESX_SX_EEEEENS4_13SM90_TMA_LOADENS4_14ComposedLayoutINS4_7SwizzleILi3ELi4ELi3EEENS4_18smem_ptr_flag_bitsILi16EEENST_INS5_IJNSA_ILi8EEESF_EEENS5_IJSF_SB_EEEEEEEvNS4_8identityES10_S1A_vS1B_EENS_8epilogue10collective6detail29Sm90TmaWarpSpecializedAdapterINS1E_15DefaultEpilogueISI_SJ_SJ_NS1D_6thread17LinearCombinationISI_Li1EffLNS1I_9ScaleType4KindE0ELNS_15FloatRoundStyleE2ESI_EENS1_15EpilogueDefaultEEEEEvvEEEEvNT_6ParamsE,@"STO_CUDA_ENTRY STV_DEFAULT"
_ZN7cutlass13device_kernelINS_4gemm6kernel13GemmUniversalIN4cute5tupleIJiiiiEEENS1_10collective13CollectiveMmaINS1_34MainloopSm90TmaGmmaWarpSpecializedILi6ENS5_IJNS4_1CILi1EEESB_SB_EEENS1_32KernelTmaWarpSpecializedPingpongEEENS5_IJNSA_ILi64EEENSA_ILi256EEESF_EEENS_6half_tENS5_IJlSB_lEEESI_SJ_NS4_8TiledMMAINS4_8MMA_AtomIJNS4_4SM904GMMA26MMA_64x256x16_F32F16F16_SSILNSN_5MajorE0ELSP_0ELNSN_7ScaleInE1ELSQ_1EEEEEENS4_6LayoutISC_NS5_IJNSA_ILi0EEESU_SU_EEEEENS5_IJNS4_10UnderscoreESX_SX_EEEEENS4_13SM90_TMA_LOADENS4_14ComposedLayoutINS4_7SwizzleILi3ELi4ELi3EEENS4_18smem_ptr_flag_bitsILi16EEENST_INS5_IJNSA_ILi8EEESF_EEENS5_IJSF_SB_EEEEEEEvNS4_8identityES10_S1A_vS1B_EENS_8epilogue10collective6detail29Sm90TmaWarpSpecializedAdapterINS1E_15DefaultEpilogueISI_SJ_SJ_NS1D_6thread17LinearCombinationISI_Li1EffLNS1I_9ScaleType4KindE0ELNS_15FloatRoundStyleE2ESI_EENS1_15EpilogueDefaultEEEEEvvEEEEvNT_6ParamsE:
[----:B------:R-:W0:Y:S02]  /*0000*/  LDC R1, c[0x0][0x28] ;  /* 0x00000a00ff017b82 */ /* 0x000e240000000800 */
[----:B0-----:R-:W-:Y:S01]  /*0010*/  VIADD R1, R1, 0xfffffff8 ;  /* 0xfffffff801017836 */ /* 0x001fe20000000000 */
[----:B------:R-:W0:Y:S01]  /*0020*/  S2R R4, SR_TID.X ;  /* 0x0000000000047919 */ /* 0x000e220000002100 */
[----:B------:R-:W-:Y:S01]  /*0030*/  ELECT P0, URZ, PT ;  /* 0x00000000003f782f */ /* 0x000fe20003800000 */
[----:B------:R-:W-:Y:S01]  /*0040*/  BSSY B0, `(.L_x_0) ;  /* 0x000000f000007945 */ /* 0x000fe20003800000 */
[--C-:B0-----:R-:W-:Y:S02]  /*0050*/  SHF.R.U32.HI R0, RZ, 0x5, R4.reuse ;  /* 0x00000005ff007819 */ /* 0x101fe40000011604 */
[----:B------:R-:W-:-:S03]  /*0060*/  SHF.R.U32.HI R5, RZ, 0x7, R4 ;  /* 0x00000007ff057819 */ /* 0x000fc60000011604 */
[----:B------:R-:W0:Y:S04]  /*0070*/  SHFL.IDX PT, R2, R0, RZ, 0x1f ;  /* 0x00001fff00027589 */ /* 0x000e2800000e0000 */
[----:B------:R1:W2:Y:S01]  /*0080*/  SHFL.IDX PT, R8, R5, RZ, 0x1f ;  /* 0x00001fff05087589 */ /* 0x0002a200000e0000 */
[----:B0-----:R-:W-:-:S13]  /*0090*/  ISETP.NE.OR P0, PT, R2, RZ, !P0 ;  /* 0x000000ff0200720c */ /* 0x001fda0004705670 */
[----:B-12---:R-:W-:Y:S05]  /*00a0*/  @P0 BRA `(.L_x_1) ;  /* 0x0000000000200947 */ /* 0x006fea0003800000 */
[----:B------:R-:W-:Y:S02]  /*00b0*/  ULDC.64 UR4, c[0x0][0x198] ;  /* 0x0000660000047ab9 */ /* 0x000fe40000000a00 */
[----:B------:R-:W-:Y:S02]  /*00c0*/  UIADD3 UR6, UP0, UR4, 0xf0, URZ ;  /* 0x000000f004067890 */ /* 0x000fe4000ff1e03f */
[----:B------:R-:W-:Y:S02]  /*00d0*/  UIADD3 UR4, UP1, UR4, 0x1f0, URZ ;  /* 0x000001f004047890 */ /* 0x000fe4000ff3e03f */
[----:B------:R-:W-:Y:S02]  /*00e0*/  UIADD3.X UR7, URZ, UR5, URZ, UP0, !UPT ;  /* 0x000000053f077290 */ /* 0x000fe400087fe43f */
[----:B------:R-:W-:-:S07]  /*00f0*/  UIADD3.X UR5, URZ, UR5, URZ, UP1, !UPT ;  /* 0x000000053f057290 */ /* 0x000fce0008ffe43f */
[----:B------:R0:W-:Y:S02]  /*0100*/  UTMACCTL.PF [UR6] ;  /* 0x00000000060079b9 */ /* 0x0001e40008040000 */
[----:B------:R0:W-:Y:S02]  /*0110*/  UTMACCTL.PF [UR4] ;  /* 0x00000000040079b9 */ /* 0x0001e40008040000 */
[----:B0-----:R-:W-:Y:S01]  /*0120*/  NOP ;  /* 0x0000000000007918 */ /* 0x001fe20000000000 */
.L_x_1:
[----:B------:R-:W-:Y:S05]  /*0130*/  BSYNC B0 ;  /* 0x0000000000007941 */ /* 0x000fea0003800000 */
.L_x_0:
[----:B------:R-:W0:Y:S02]  /*0140*/  SHFL.IDX PT, R3, R0, RZ, 0x1f ;  /* 0x00001fff00037589 */ /* 0x000e2400000e0000 */
[----:B0-----:R-:W-:-:S13]  /*0150*/  ISETP.NE.AND P0, PT, R3, RZ, PT ;  /* 0x000000ff0300720c */ /* 0x001fda0003f05270 */
[----:B------:R-:W-:Y:S05]  /*0160*/  @P0 BRA `(.L_x_2) ;  /* 0x0000000000680947 */ /* 0x000fea0003800000 */
[----:B------:R-:W0:Y:S01]  /*0170*/  S2UR UR8, SR_CgaCtaId ;  /* 0x00000000000879c3 */ /* 0x000e220000008800 */
[----:B------:R-:W-:Y:S01]  /*0180*/  UMOV UR4, 0x400 ;  /* 0x0000040000047882 */ /* 0x000fe20000000000 */
[----:B------:R-:W-:Y:S01]  /*0190*/  UMOV UR5, 0x1 ;  /* 0x0000000100057882 */ /* 0x000fe20000000000 */
[----:B------:R-:W-:Y:S01]  /*01a0*/  UMOV UR6, 0x80 ;  /* 0x0000008000067882 */ /* 0x000fe20000000000 */
[----:B------:R-:W-:Y:S01]  /*01b0*/  ELECT P0, URZ, PT ;  /* 0x00000000003f782f */ /* 0x000fe20003800000 */
[----:B------:R-:W-:-:S04]  /*01c0*/  UIADD3 UR6, -UR6, 0x100000, URZ ;  /* 0x0010000006067890 */ /* 0x000fc8000fffe13f */
[----:B------:R-:W-:Y:S02]  /*01d0*/  USHF.L.U32 UR7, UR6, 0xb, URZ ;  /* 0x0000000b06077899 */ /* 0x000fe4000800063f */
[----:B------:R-:W-:Y:S02]  /*01e0*/  USHF.L.U32 UR6, UR6, 0x1, URZ ;  /* 0x0000000106067899 */ /* 0x000fe4000800063f */
[----:B0-----:R-:W-:Y:S02]  /*01f0*/  ULEA UR8, UR8, UR4, 0x18 ;  /* 0x0000000408087291 */ /* 0x001fe4000f8ec03f */
[----:B------:R-:W-:-:S04]  /*0200*/  UIADD3 UR4, -UR5, 0x100000, URZ ;  /* 0x0010000005047890 */ /* 0x000fc8000fffe13f */
[----:B------:R-:W-:Y:S02]  /*0210*/  USHF.L.U32 UR5, UR4, 0xb, URZ ;  /* 0x0000000b04057899 */ /* 0x000fe4000800063f */
[----:B------:R-:W-:Y:S01]  /*0220*/  USHF.L.U32 UR4, UR4, 0x1, URZ ;  /* 0x0000000104047899 */ /* 0x000fe2000800063f */
[----:B------:R-:W0:Y:S11]  /*0230*/  FENCE.VIEW.ASYNC.S ;  /* 0x00000000000073c6 */ /* 0x000e360000000000 */
[----:B0-----:R0:W1:Y:S01]  /*0240*/  SYNCS.EXCH.64 URZ, [UR8], UR4 ;  /* 0x00000004083f75b2 */ /* 0x0010620008000100 */
[----:B------:R0:W2:Y:S01]  /*0250*/  SYNCS.EXCH.64 URZ, [UR8+0x30], UR6 ;  /* 0x00003006083f75b2 */ /* 0x0000a20008000100 */
[----:B------:R0:W3:Y:S01]  /*0260*/  SYNCS.EXCH.64 URZ, [UR8+0x8], UR4 ;  /* 0x00000804083f75b2 */ /* 0x0000e20008000100 */
[----:B------:R0:W4:Y:S01]  /*0270*/  SYNCS.EXCH.64 URZ, [UR8+0x38], UR6 ;  /* 0x00003806083f75b2 */ /* 0x0001220008000100 */
[----:B------:R0:W0:Y:S01]  /*0280*/  SYNCS.EXCH.64 URZ, [UR8+0x10], UR4 ;  /* 0x00001004083f75b2 */ /* 0x0000220008000100 */
[----:B------:R0:W0:Y:S01]  /*0290*/  SYNCS.EXCH.64 URZ, [UR8+0x40], UR6 ;  /* 0x00004006083f75b2 */ /* 0x0000220008000100 */
[----:B------:R0:W0:Y:S01]  /*02a0*/  SYNCS.EXCH.64 URZ, [UR8+0x18], UR4 ;  /* 0x00001804083f75b2 */ /* 0x0000220008000100 */
[----:B------:R0:W0:Y:S01]  /*02b0*/  SYNCS.EXCH.64 URZ, [UR8+0x48], UR6 ;  /* 0x00004806083f75b2 */ /* 0x0000220008000100 */
[----:B------:R0:W0:Y:S01]  /*02c0*/  SYNCS.EXCH.64 URZ, [UR8+0x20], UR4 ;  /* 0x00002004083f75b2 */ /* 0x0000220008000100 */
[----:B------:R0:W0:Y:S01]  /*02d0*/  SYNCS.EXCH.64 URZ, [UR8+0x50], UR6 ;  /* 0x00005006083f75b2 */ /* 0x0000220008000100 */
[----:B------:R0:W0:Y:S01]  /*02e0*/  SYNCS.EXCH.64 URZ, [UR8+0x28], UR4 ;  /* 0x00002804083f75b2 */ /* 0x0000220008000100 */
[----:B------:R0:W0:Y:S01]  /*02f0*/  SYNCS.EXCH.64 URZ, [UR8+0x58], UR6 ;  /* 0x00005806083f75b2 */ /* 0x0000220008000100 */
[----:B------:R-:W-:Y:S01]  /*0300*/  NOP ;  /* 0x0000000000007918 */ /* 0x000fe20000000000 */
.L_x_2:
[----:B------:R-:W5:Y:S01]  /*0310*/  SHFL.IDX PT, R6, R0, RZ, 0x1f ;  /* 0x00001fff00067589 */ /* 0x000f6200000e0000 */
[----:B------:R-:W-:Y:S01]  /*0320*/  ELECT P0, URZ, PT ;  /* 0x00000000003f782f */ /* 0x000fe20003800000 */
[----:B------:R-:W-:Y:S01]  /*0330*/  NOP ;  /* 0x0000000000007918 */ /* 0x000fe20000000000 */
[----:B------:R-:W-:Y:S01]  /*0340*/  ELECT P1, URZ, PT ;  /* 0x00000000003f782f */ /* 0x000fe20003820000 */
[----:B------:R-:W1:Y:S01]  /*0350*/  SHFL.IDX PT, R3, R0, RZ, 0x1f ;  /* 0x00001fff00037589 */ /* 0x000e6200000e0000 */
[----:B0-----:R-:W-:Y:S01]  /*0360*/  UMOV UR4, 0x20 ;  /* 0x0000002000047882 */ /* 0x001fe20000000000 */
[----:B------:R-:W-:Y:S01]  /*0370*/  UMOV UR11, 0x80 ;  /* 0x00000080000b7882 */ /* 0x000fe20000000000 */
[----:B------:R-:W-:Y:S01]  /*0380*/  NOP ;  /* 0x0000000000007918 */ /* 0x000fe20000000000 */
[C---:B------:R-:W-:Y:S01]  /*0390*/  VIADD R33, R8.reuse, 0xffffffff ;  /* 0xffffffff08217836 */ /* 0x040fe20000000000 */
[----:B------:R-:W0:Y:S01]  /*03a0*/  SHFL.IDX PT, R5, R5, RZ, 0x1f ;  /* 0x00001fff05057589 */ /* 0x000e2200000e0000 */
[----:B------:R-:W-:Y:S01]  /*03b0*/  ULDC.64 UR36, c[0x0][0x208] ;  /* 0x0000820000247ab9 */ /* 0x000fe20000000a00 */
[----:B------:R-:W-:-:S02]  /*03c0*/  ISETP.NE.AND P2, PT, R8, RZ, PT ;  /* 0x000000ff0800720c */ /* 0x000fc40003f45270 */
[----:B------:R-:W-:Y:S02]  /*03d0*/  ISETP.GE.U32.AND P3, PT, R33, 0x2, PT ;  /* 0x000000022100780c */ /* 0x000fe40003f66070 */
[----:B-----5:R-:W-:Y:S02]  /*03e0*/  ISETP.NE.OR P0, PT, R6, RZ, !P0 ;  /* 0x000000ff0600720c */ /* 0x020fe40004705670 */
[----:B-1----:R-:W-:Y:S02]  /*03f0*/  ISETP.NE.OR P1, PT, R3, RZ, !P1 ;  /* 0x000000ff0300720c */ /* 0x002fe40004f25670 */
[----:B------:R-:W-:-:S04]  /*0400*/  SHF.R.S32.HI R3, RZ, 0x1f, R2 ;  /* 0x0000001fff037819 */ /* 0x000fc80000011402 */
[----:B------:R-:W-:-:S05]  /*0410*/  LEA.HI R3, R3, R2, RZ, 0x2 ;  /* 0x0000000203037211 */ /* 0x000fca00078f10ff */
[----:B------:R-:W-:Y:S01]  /*0420*/  VOTEU.ALL UP0, P0 ;  /* 0x00000000003f7886 */ /* 0x000fe20000000000 */
[----:B------:R-:W-:Y:S01]  /*0430*/  LOP3.LUT R3, R3, 0xfffffffc, RZ, 0xc0, !PT ;  /* 0xfffffffc03037812 */ /* 0x000fe200078ec0ff */
[----:B------:R-:W-:-:S03]  /*0440*/  VOTEU.ALL UP1, P1 ;  /* 0x00000000003f7886 */ /* 0x000fc60000820000 */
[----:B------:R-:W1:Y:S01]  /*0450*/  @!UP0 S2UR UR7, SR_CgaCtaId ;  /* 0x00000000000789c3 */ /* 0x000e620000008800 */
[----:B------:R-:W-:Y:S01]  /*0460*/  @!UP0 UMOV UR6, 0x400 ;  /* 0x0000040000068882 */ /* 0x000fe20000000000 */
[----:B------:R-:W-:-:S04]  /*0470*/  @!UP0 UIADD3 UR4, -UR4, 0x100000, URZ ;  /* 0x0010000004048890 */ /* 0x000fc8000fffe13f */
[----:B------:R-:W-:Y:S02]  /*0480*/  @!UP0 USHF.L.U32 UR5, UR4, 0xb, URZ ;  /* 0x0000000b04058899 */ /* 0x000fe4000800063f */
[----:B------:R-:W-:Y:S01]  /*0490*/  @!UP0 USHF.L.U32 UR4, UR4, 0x1, URZ ;  /* 0x0000000104048899 */ /* 0x000fe2000800063f */
[----:B------:R-:W-:Y:S01]  /*04a0*/  IMAD.IADD R0, R2, 0x1, -R3 ;  /* 0x0000000102007824 */ /* 0x000fe200078e0a03 */
[----:B------:R-:W-:Y:S01]  /*04b0*/  @!UP1 UMOV UR9, 0x400 ;  /* 0x0000040000099882 */ /* 0x000fe20000000000 */
[----:B------:R-:W-:Y:S01]  /*04c0*/  VOTEU.ALL UP2, P1 ;  /* 0x00000000003f7886 */ /* 0x000fe20000840000 */
[----:B------:R-:W-:Y:S01]  /*04d0*/  VOTEU.ALL UP3, P1 ;  /* 0x00000000003f7886 */ /* 0x000fe20000860000 */
[----:B------:R-:W-:Y:S01]  /*04e0*/  VOTEU.ALL UP4, P1 ;  /* 0x00000000003f7886 */ /* 0x000fe20000880000 */
[----:B------:R-:W5:Y:S01]  /*04f0*/  @!UP1 S2UR UR10, SR_CgaCtaId ;  /* 0x00000000000a99c3 */ /* 0x000f620000008800 */
[----:B------:R-:W-:Y:S01]  /*0500*/  VOTEU.ALL UP5, P1 ;  /* 0x00000000003f7886 */ /* 0x000fe200008a0000 */
[----:B------:R-:W-:-:S04]  /*0510*/  SHF.R.S32.HI R3, RZ, 0x1f, R4 ;  /* 0x0000001fff037819 */ /* 0x000fc80000011404 */
[----:B------:R-:W-:-:S04]  /*0520*/  LEA.HI R3, R3, R4, RZ, 0x7 ;  /* 0x0000000403037211 */ /* 0x000fc800078f38ff */
[----:B------:R-:W-:-:S05]  /*0530*/  LOP3.LUT R3, R3, 0xffffff80, RZ, 0xc0, !PT ;  /* 0xffffff8003037812 */ /* 0x000fca00078ec0ff */
[----:B------:R-:W-:Y:S01]  /*0540*/  IMAD.IADD R3, R4, 0x1, -R3 ;  /* 0x0000000104037824 */ /* 0x000fe200078e0a03 */
[----:B-1----:R-:W-:Y:S02]  /*0550*/  @!UP0 ULEA UR8, UR7, UR6, 0x18 ;  /* 0x0000000607088291 */ /* 0x002fe4000f8ec03f */
[----:B------:R-:W-:-:S04]  /*0560*/  @!UP1 UIADD3 UR6, -UR11, 0x100000, URZ ;  /* 0x001000000b069890 */ /* 0x000fc8000fffe13f */
[----:B------:R-:W-:Y:S02]  /*0570*/  @!UP1 USHF.L.U32 UR7, UR6, 0xb, URZ ;  /* 0x0000000b06079899 */ /* 0x000fe4000800063f */
[----:B------:R-:W-:Y:S01]  /*0580*/  @!UP1 USHF.L.U32 UR6, UR6, 0x1, URZ ;  /* 0x0000000106069899 */ /* 0x000fe2000800063f */
[----:B------:R-:W-:Y:S01]  /*0590*/  VOTEU.ALL UP0, P0 ;  /* 0x00000000003f7886 */ /* 0x000fe20000000000 */
[----:B-----5:R-:W-:Y:S01]  /*05a0*/  @!UP1 ULEA UR9, UR10, UR9, 0x18 ;  /* 0x000000090a099291 */ /* 0x020fe2000f8ec03f */
[----:B------:R-:W-:Y:S02]  /*05b0*/  VOTEU.ALL UP1, P0 ;  /* 0x00000000003f7886 */ /* 0x000fe40000020000 */
[----:B------:R-:W-:Y:S01]  /*05c0*/  ULDC.64 UR10, c[0x0][0x598] ;  /* 0x00016600000a7ab9 */ /* 0x000fe20000000a00 */
[----:B------:R-:W-:Y:S01]  /*05d0*/  ISETP.NE.AND P0, PT, R0, 0x3, PT ;  /* 0x000000030000780c */ /* 0x000fe20003f05270 */
[----:B------:R-:W1:Y:S02]  /*05e0*/  FENCE.VIEW.ASYNC.S ;  /* 0x00000000000073c6 */ /* 0x000e640000000000 */
[----:B-1----:R1:W2:Y:S01]  /*05f0*/  @!UP0 SYNCS.EXCH.64 URZ, [UR8+0x90], UR4 ;  /* 0x00009004083f85b2 */ /* 0x0022a20008000100 */
[----:B------:R-:W-:-:S02]  /*0600*/  ISETP.NE.U32.AND P1, PT, RZ, UR10, PT ;  /* 0x0000000aff007c0c */ /* 0x000fc4000bf25070 */
[----:B------:R-:W-:Y:S02]  /*0610*/  ISETP.EQ.OR P0, PT, R0, RZ, !P0 ;  /* 0x000000ff0000720c */ /* 0x000fe40004702670 */
[----:B------:R-:W-:Y:S02]  /*0620*/  ISETP.NE.AND.EX P1, PT, RZ, UR11, PT, P1 ;  /* 0x0000000bff007c0c */ /* 0x000fe4000bf25310 */
[----:B------:R-:W-:-:S04]  /*0630*/  ISETP.EQ.AND P0, PT, R8, RZ, P0 ;  /* 0x000000ff0800720c */ /* 0x000fc80000702270 */
[----:B------:R-:W-:-:S04]  /*0640*/  SEL R16, RZ, 0x1, !P0 ;  /* 0x00000001ff107807 */ /* 0x000fc80004000000 */
[----:B------:R-:W-:Y:S01]  /*0650*/  SEL R16, R16, 0x2, P3 ;  /* 0x0000000210107807 */ /* 0x000fe20001800000 */
[----:B------:R1:W2:Y:S01]  /*0660*/  @!UP1 SYNCS.EXCH.64 URZ, [UR8+0x98], UR4 ;  /* 0x00009804083f95b2 */ /* 0x0002a20008000100 */
[----:B------:R-:W-:Y:S01]  /*0670*/  NOP ;  /* 0x0000000000007918 */ /* 0x000fe20000000000 */
[----:B------:R1:W2:Y:S01]  /*0680*/  @!UP2 SYNCS.EXCH.64 URZ, [UR9+0x70], UR6 ;  /* 0x00007006093fa5b2 */ /* 0x0002a20008000100 */
[----:B------:R1:W2:Y:S01]  /*0690*/  @!UP3 SYNCS.EXCH.64 URZ, [UR9+0x78], UR6 ;  /* 0x00007806093fb5b2 */ /* 0x0002a20008000100 */
[----:B------:R1:W2:Y:S01]  /*06a0*/  @!UP4 SYNCS.EXCH.64 URZ, [UR9+0x80], UR6 ;  /* 0x00008006093fc5b2 */ /* 0x0002a20008000100 */
[----:B------:R1:W2:Y:S01]  /*06b0*/  @!UP5 SYNCS.EXCH.64 URZ, [UR9+0x88], UR6 ;  /* 0x00008806093fd5b2 */ /* 0x0002a20008000100 */
[----:B------:R-:W-:Y:S01]  /*06c0*/  NOP ;  /* 0x0000000000007918 */ /* 0x000fe20000000000 */
[----:B--234-:R-:W-:Y:S06]  /*06d0*/  BAR.SYNC.DEFER_BLOCKING 0x0 ;  /* 0x0000000000007b1d */ /* 0x01cfec0000010000 */
[----:B01----:R-:W-:Y:S05]  /*06e0*/  @!P1 BRA `(.L_x_3) ;  /* 0x00000000001c9947 */ /* 0x003fea0003800000 */
[----:B------:R-:W0:Y:S02]  /*06f0*/  LDC.64 R6, c[0x0][0x598] ;  /* 0x00016600ff067b82 */ /* 0x000e240000000a00 */
[----:B0-----:R-:W2:Y:S02]  /*0700*/  LDG.E.64 R6, desc[UR36][R6.64] ;  /* 0x0000002406067981 */ /* 0x001ea4000c1e1b00 */
[----:B--2---:R-:W-:-:S04]  /*0710*/  ISETP.NE.U32.AND P0, PT, R6, RZ, PT ;  /* 0x000000ff0600720c */ /* 0x004fc80003f05070 */
[----:B------:R-:W-:-:S13]  /*0720*/  ISETP.NE.AND.EX P0, PT, R7, RZ, PT, P0 ;  /* 0x000000ff0700720c */ /* 0x000fda0003f05300 */
[----:B------:R-:W-:Y:S05]  /*0730*/  @!P0 BRA `(.L_x_3) ;  /* 0x0000000000088947 */ /* 0x000fea0003800000 */
[----:B------:R1:W5:Y:S01]  /*0740*/  LD.E R153, desc[UR36][R6.64] ;  /* 0x0000002406997980 */ /* 0x000362000c101900 */
[----:B------:R-:W-:Y:S05]  /*0750*/  BRA `(.L_x_4) ;  /* 0x0000000000247947 */ /* 0x000fea0003800000 */
.L_x_3:
[----:B------:R-:W-:Y:S02]  /*0760*/  ULDC.64 UR4, c[0x0][0x588] ;  /* 0x0001620000047ab9 */ /* 0x000fe40000000a00 */
[----:B------:R-:W-:-:S04]  /*0770*/  ISETP.NE.U32.AND P0, PT, RZ, UR4, PT ;  /* 0x00000004ff007c0c */ /* 0x000fc8000bf05070 */
[----:B------:R-:W-:-:S13]  /*0780*/  ISETP.NE.AND.EX P0, PT, RZ, UR5, PT, P0 ;  /* 0x00000005ff007c0c */ /* 0x000fda000bf05300 */
[----:B------:R-:W-:Y:S05]  /*0790*/  @!P0 BRA `(.L_x_5) ;  /* 0x00000000000c8947 */ /* 0x000fea0003800000 */
[----:B------:R-:W0:Y:S02]  /*07a0*/  LDC.64 R6, c[0x0][0x588] ;  /* 0x00016200ff067b82 */ /* 0x000e240000000a00 */
[----:B0-----:R0:W5:Y:S01]  /*07b0*/  LDG.E R153, desc[UR36][R6.64] ;  /* 0x0000002406997981 */ /* 0x001162000c1e1900 */
[----:B------:R-:W-:Y:S05]  /*07c0*/  BRA `(.L_x_4) ;  /* 0x0000000000087947 */ /* 0x000fea0003800000 */
.L_x_5:
[----:B------:R-:W-:Y:S02]  /*07d0*/  ULDC UR4, c[0x0][0x580] ;  /* 0x0001600000047ab9 */ /* 0x000fe40000000800 */
[----:B------:R-:W-:-:S07]  /*07e0*/  IMAD.U32 R153, RZ, RZ, UR4 ;  /* 0x00000004ff997e24 */ /* 0x000fce000f8e00ff */
.L_x_4:
[----:B------:R-:W-:Y:S02]  /*07f0*/  ULDC.64 UR4, c[0x0][0x5a0] ;  /* 0x0001680000047ab9 */ /* 0x000fe40000000a00 */
[----:B------:R-:W-:-:S04]  /*0800*/  ISETP.NE.U32.AND P0, PT, RZ, UR4, PT ;  /* 0x00000004ff007c0c */ /* 0x000fc8000bf05070 */
[----:B------:R-:W-:-:S13]  /*0810*/  ISETP.NE.AND.EX P0, PT, RZ, UR5, PT, P0 ;  /* 0x00000005ff007c0c */ /* 0x000fda000bf05300 */
[----:B------:R-:W-:Y:S05]  /*0820*/  @!P0 BRA `(.L_x_6) ;  /* 0x00000000001c8947 */ /* 0x000fea0003800000 */
[----:B01----:R-:W0:Y:S02]  /*0830*/  LDC.64 R6, c[0x0][0x5a0] ;  /* 0x00016800ff067b82 */ /* 0x003e240000000a00 */
[----:B0-----:R-:W2:Y:S02]  /*0840*/  LDG.E.64 R6, desc[UR36][R6.64] ;  /* 0x0000002406067981 */ /* 0x001ea4000c1e1b00 */
[----:B--2---:R-:W-:-:S04]  /*0850*/  ISETP.NE.U32.AND P0, PT, R6, RZ, PT ;  /* 0x000000ff0600720c */ /* 0x004fc80003f05070 */
[----:B------:R-:W-:-:S13]  /*0860*/  ISETP.NE.AND.EX P0, PT, R7, RZ, PT, P0 ;  /* 0x000000ff0700720c */ /* 0x000fda0003f05300 */
[----:B------:R-:W-:Y:S05]  /*0870*/  @!P0 BRA `(.L_x_6) ;  /* 0x0000000000088947 */ /* 0x000fea0003800000 */
[----:B------:R3:W5:Y:S01]  /*0880*/  LD.E R152, desc[UR36][R6.64] ;  /* 0x0000002406987980 */ /* 0x000762000c101900 */
[----:B------:R-:W-:Y:S05]  /*0890*/  BRA `(.L_x_7) ;  /* 0x0000000000247947 */ /* 0x000fea0003800000 */
.L_x_6:
[----:B------:R-:W-:Y:S02]  /*08a0*/  ULDC.64 UR4, c[0x0][0x590] ;  /* 0x0001640000047ab9 */ /* 0x000fe40000000a00 */
[----:B------:R-:W-:-:S04]  /*08b0*/  ISETP.NE.U32.AND P0, PT, RZ, UR4, PT ;  /* 0x00000004ff007c0c */ /* 0x000fc8000bf05070 */
[----:B------:R-:W-:-:S13]  /*08c0*/  ISETP.NE.AND.EX P0, PT, RZ, UR5, PT, P0 ;  /* 0x00000005ff007c0c */ /* 0x000fda000bf05300 */
[----:B------:R-:W-:Y:S05]  /*08d0*/  @!P0 BRA `(.L_x_8) ;  /* 0x00000000000c8947 */ /* 0x000fea0003800000 */
[----:B01----:R-:W0:Y:S02]  /*08e0*/  LDC.64 R6, c[0x0][0x590] ;  /* 0x00016400ff067b82 */ /* 0x003e240000000a00 */
[----:B0-----:R2:W5:Y:S01]  /*08f0*/  LDG.E R152, desc[UR36][R6.64] ;  /* 0x0000002406987981 */ /* 0x001562000c1e1900 */
[----:B------:R-:W-:Y:S05]  /*0900*/  BRA `(.L_x_7) ;  /* 0x0000000000087947 */ /* 0x000fea0003800000 */
.L_x_8:
[----:B------:R-:W-:Y:S02]  /*0910*/  ULDC UR4, c[0x0][0x584] ;  /* 0x0001610000047ab9 */ /* 0x000fe40000000800 */
[----:B------:R-:W-:-:S07]  /*0920*/  IMAD.U32 R152, RZ, RZ, UR4 ;  /* 0x00000004ff987e24 */ /* 0x000fce000f8e00ff */
.L_x_7:
[----:B------:R-:W4:Y:S01]  /*0930*/  LDC R2, c[0x0][0x65c] ;  /* 0x00019700ff027b82 */ /* 0x000f220000000800 */
[----:B------:R-:W4:Y:S01]  /*0940*/  S2R R14, SR_CTAID.Y ;  /* 0x00000000000e7919 */ /* 0x000f220000002600 */
[----:B------:R-:W-:Y:S01]  /*0950*/  ULDC UR6, c[0x0][0x28c] ;  /* 0x0000a30000067ab9 */ /* 0x000fe20000000800 */
[----:B------:R-:W-:Y:S01]  /*0960*/  ISETP.NE.AND P0, PT, R8, 0x2, PT ;  /* 0x000000020800780c */ /* 0x000fe20003f05270 */
[----:B------:R-:W-:Y:S01]  /*0970*/  UIADD3 UR6, UR6, 0x3f, URZ ;  /* 0x0000003f06067890 */ /* 0x000fe2000fffe03f */
[----:B0123--:R-:W0:Y:S01]  /*0980*/  S2R R6, SR_CTAID.X ;  /* 0x0000000000067919 */ /* 0x00fe220000002500 */
[----:B------:R-:W-:Y:S01]  /*0990*/  IMAD.MOV.U32 R7, RZ, RZ, RZ ;  /* 0x000000ffff077224 */ /* 0x000fe200078e00ff */
[----:B------:R-:W-:Y:S01]  /*09a0*/  UMOV UR38, URZ ;  /* 0x0000003f00267c82 */ /* 0x000fe20008000000 */
[----:B------:R-:W-:Y:S01]  /*09b0*/  USHF.R.S32.HI UR7, URZ, 0x1f, UR6 ;  /* 0x0000001f3f077899 */ /* 0x000fe20008011406 */
[----:B------:R-:W-:Y:S01]  /*09c0*/  UMOV UR39, URZ ;  /* 0x0000003f00277c82 */ /* 0x000fe20008000000 */
[----:B------:R-:W-:-:S02]  /*09d0*/  ULDC.64 UR8, c[0x0][0x650] ;  /* 0x0001940000087ab9 */ /* 0x000fc40000000a00 */
[----:B------:R-:W-:-:S04]  /*09e0*/  ULEA.HI UR7, UR7, UR6, URZ, 0x6 ;  /* 0x0000000607077291 */ /* 0x000fc8000f8f303f */
[----:B------:R-:W-:Y:S01]  /*09f0*/  USHF.R.S32.HI UR40, URZ, 0x6, UR7 ;  /* 0x000000063f287899 */ /* 0x000fe20008011407 */
[----:B----4-:R-:W-:-:S13]  /*0a00*/  ISETP.NE.AND P1, PT, R2, 0x1, PT ;  /* 0x000000010200780c */ /* 0x010fda0003f25270 */
[----:B------:R-:W0:Y:S01]  /*0a10*/  @P1 LDC R19, c[0x0][0x10] ;  /* 0x00000400ff131b82 */ /* 0x000e220000000800 */
[----:B------:R-:W-:Y:S02]  /*0a20*/  @P1 IMAD.MOV.U32 R8, RZ, RZ, R14 ;  /* 0x000000ffff081224 */ /* 0x000fe400078e000e */
[----:B------:R-:W-:Y:S02]  /*0a30*/  @P1 IMAD.MOV.U32 R9, RZ, RZ, RZ ;  /* 0x000000ffff091224 */ /* 0x000fe400078e00ff */
[----:B------:R-:W-:-:S03]  /*0a40*/  @P1 IMAD.MOV.U32 R17, RZ, RZ, RZ ;  /* 0x000000ffff111224 */ /* 0x000fc600078e00ff */
[----:B------:R-:W1:Y:S01]  /*0a50*/  @!P1 LDC R11, c[0x0][0xc] ;  /* 0x00000300ff0b9b82 */ /* 0x000e620000000800 */
[----:B------:R-:W-:Y:S01]  /*0a60*/  ULDC UR4, c[0x0][0xc] ;  /* 0x0000030000047ab9 */ /* 0x000fe20000000800 */
[----:B------:R-:W-:Y:S02]  /*0a70*/  ULDC UR5, c[0x0][0x10] ;  /* 0x0000040000057ab9 */ /* 0x000fe40000000800 */
[----:B------:R-:W-:-:S04]  /*0a80*/  UIMAD.WIDE.U32 UR4, UR4, UR5, URZ ;  /* 0x00000005040472a5 */ /* 0x000fc8000f8e003f */
[----:B------:R-:W2:Y:S01]  /*0a90*/  LDC R2, c[0x0][0x14] ;  /* 0x00000500ff027b82 */ /* 0x000ea20000000800 */
[----:B0-----:R-:W-:-:S04]  /*0aa0*/  @P1 IMAD.WIDE.U32 R18, R6, R19, R8 ;  /* 0x0000001306121225 */ /* 0x001fc800078e0008 */
[----:B------:R-:W-:Y:S02]  /*0ab0*/  @P1 IMAD.IADD R17, R19, 0x1, R17 ;  /* 0x0000000113111824 */ /* 0x000fe400078e0211 */
[----:B-1----:R-:W-:-:S04]  /*0ac0*/  @!P1 IMAD.WIDE.U32 R8, R11, R14, R6 ;  /* 0x0000000e0b089225 */ /* 0x002fc800078e0006 */
[----:B------:R-:W-:Y:S02]  /*0ad0*/  @!P1 IMAD.MOV.U32 R18, RZ, RZ, R8 ;  /* 0x000000ffff129224 */ /* 0x000fe400078e0008 */
[----:B------:R-:W-:Y:S02]  /*0ae0*/  @!P1 IMAD.MOV.U32 R17, RZ, RZ, R9 ;  /* 0x000000ffff119224 */ /* 0x000fe400078e0009 */
[----:B--2---:R-:W-:-:S04]  /*0af0*/  IMAD.WIDE.U32 R12, R2, UR4, RZ ;  /* 0x00000004020c7c25 */ /* 0x004fc8000f8e00ff */
[----:B------:R-:W-:Y:S01]  /*0b00*/  IMAD R23, R2, UR5, RZ ;  /* 0x0000000502177c24 */ /* 0x000fe2000f8e02ff */
[----:B------:R0:W-:Y:S03]  /*0b10*/  STL.64 [R1], R12 ;  /* 0x0000000c01007387 */ /* 0x0001e60000100a00 */
[----:B------:R-:W-:Y:S01]  /*0b20*/  IMAD.IADD R23, R13, 0x1, R23 ;  /* 0x000000010d177824 */ /* 0x000fe200078e0217 */
[----:B------:R-:W-:Y:S06]  /*0b30*/  @P0 BRA `(.L_x_9) ;  /* 0x0000000000200947 */ /* 0x000fec0003800000 */
[----:B------:R-:W-:Y:S01]  /*0b40*/  UISETP.GE.U32.AND UP0, UPT, UR40, 0x6, UPT ;  /* 0x000000062800788c */ /* 0x000fe2000bf06070 */
[----:B------:R-:W-:Y:S01]  /*0b50*/  IADD3 R18, P0, R18, R12, RZ ;  /* 0x0000000c12127210 */ /* 0x000fe20007f1e0ff */
[----:B------:R-:W-:Y:S01]  /*0b60*/  UIMAD.WIDE.U32 UR4, UR40, -0x55555555, URZ ;  /* 0xaaaaaaab280478a5 */ /* 0x000fe2000f8e003f */
[----:B------:R-:W-:-:S03]  /*0b70*/  UMOV UR39, URZ ;  /* 0x0000003f00277c82 */ /* 0x000fc60008000000 */
[----:B------:R-:W-:Y:S01]  /*0b80*/  USHF.R.U32.HI UR4, URZ, 0x2, UR5 ;  /* 0x000000023f047899 */ /* 0x000fe20008011605 */
[----:B------:R-:W-:-:S03]  /*0b90*/  IMAD.X R17, R23, 0x1, R17, P0 ;  /* 0x0000000117117824 */ /* 0x000fc600000e0611 */
[----:B------:R-:W-:Y:S02]  /*0ba0*/  UIMAD UR38, UR4, -0x6, UR40 ;  /* 0xfffffffa042678a4 */ /* 0x000fe4000f8e0228 */
[----:B------:R-:W-:-:S12]  /*0bb0*/  @UP0 ULOP3.LUT UR39, UR4, 0x1, URZ, 0xc0, !UPT ;  /* 0x0000000104270892 */ /* 0x000fd8000f8ec03f */
.L_x_9:
[----:B------:R-:W-:Y:S01]  /*0bc0*/  ISETP.GE.U32.AND P0, PT, R18, UR8, PT ;  /* 0x0000000812007c0c */ /* 0x000fe2000bf06070 */
[----:B------:R-:W-:Y:S01]  /*0bd0*/  IMAD.MOV.U32 R19, RZ, RZ, -0x1 ;  /* 0xffffffffff137424 */ /* 0x000fe200078e00ff */
[----:B------:R-:W-:Y:S01]  /*0be0*/  PRMT R8, RZ, 0x7610, R8 ;  /* 0x00007610ff087816 */ /* 0x000fe20000000008 */
[----:B------:R-:W-:Y:S01]  /*0bf0*/  IMAD.MOV.U32 R22, RZ, RZ, -0x1 ;  /* 0xffffffffff167424 */ /* 0x000fe200078e00ff */
[----:B------:R-:W-:Y:S01]  /*0c00*/  ISETP.GE.U32.AND.EX P0, PT, R17, UR9, PT, P0 ;  /* 0x0000000911007c0c */ /* 0x000fe2000bf06100 */
[----:B------:R-:W-:-:S12]  /*0c10*/  IMAD.MOV.U32 R2, RZ, RZ, -0x1 ;  /* 0xffffffffff027424 */ /* 0x000fd800078e00ff */
[----:B------:R-:W-:Y:S05]  /*0c20*/  @P0 BRA `(.L_x_10) ;  /* 0x00000004005c0947 */ /* 0x000fea0003800000 */
[----:B------:R-:W1:Y:S01]  /*0c30*/  LDC.64 R20, c[0x0][0x628] ;  /* 0x00018a00ff147b82 */ /* 0x000e620000000a00 */
[----:B------:R-:W-:Y:S02]  /*0c40*/  IMAD.MOV.U32 R8, RZ, RZ, R18 ;  /* 0x000000ffff087224 */ /* 0x000fe400078e0012 */
[----:B------:R-:W-:-:S05]  /*0c50*/  IMAD.MOV.U32 R9, RZ, RZ, R17 ;  /* 0x000000ffff097224 */ /* 0x000fca00078e0011 */
[----:B------:R-:W2:Y:S08]  /*0c60*/  LDC R2, c[0x0][0x630] ;  /* 0x00018c00ff027b82 */ /* 0x000eb00000000800 */
[----:B------:R-:W3:Y:S01]  /*0c70*/  LDC.64 R24, c[0x0][0x620] ;  /* 0x00018800ff187b82 */ /* 0x000ee20000000a00 */
[----:B-1----:R-:W-:-:S04]  /*0c80*/  ISETP.NE.U32.AND P0, PT, R20, RZ, PT ;  /* 0x000000ff1400720c */ /* 0x002fc80003f05070 */
[----:B------:R-:W-:-:S13]  /*0c90*/  ISETP.NE.AND.EX P0, PT, R21, RZ, PT, P0 ;  /* 0x000000ff1500720c */ /* 0x000fda0003f05300 */
[----:B--23--:R-:W-:Y:S05]  /*0ca0*/  @!P0 BRA `(.L_x_11) ;  /* 0x0000000000288947 */ /* 0x00cfea0003800000 */
[----:B0-----:R-:W0:Y:S02]  /*0cb0*/  LDC R13, c[0x0][0x634] ;  /* 0x00018d00ff0d7b82 */ /* 0x001e240000000800 */
[----:B0-----:R-:W-:-:S05]  /*0cc0*/  IADD3 R13, P0, R18, R13, RZ ;  /* 0x0000000d120d7210 */ /* 0x001fca0007f1e0ff */
[----:B------:R-:W-:-:S04]  /*0cd0*/  IMAD.X R15, RZ, RZ, R17, P0 ;  /* 0x000000ffff0f7224 */ /* 0x000fc800000e0611 */
[----:B------:R-:W-:-:S04]  /*0ce0*/  IMAD.WIDE.U32 R8, R15, R20, RZ ;  /* 0x000000140f087225 */ /* 0x000fc800078e00ff */
[----:B------:R-:W-:-:S04]  /*0cf0*/  IMAD.WIDE.U32 R10, P0, R13, R21, R8 ;  /* 0x000000150d0a7225 */ /* 0x000fc80007800008 */
[----:B------:R-:W-:-:S04]  /*0d00*/  IMAD.WIDE.U32 R8, R13, R20, RZ ;  /* 0x000000140d087225 */ /* 0x000fc800078e00ff */
[----:B------:R-:W-:Y:S01]  /*0d10*/  IMAD.X R13, RZ, RZ, RZ, P0 ;  /* 0x000000ffff0d7224 */ /* 0x000fe200000e06ff */
[----:B------:R-:W-:Y:S01]  /*0d20*/  IADD3 RZ, P0, R9, R10, RZ ;  /* 0x0000000a09ff7210 */ /* 0x000fe20007f1e0ff */
[----:B------:R-:W-:-:S04]  /*0d30*/  IMAD.MOV.U32 R12, RZ, RZ, R11 ;  /* 0x000000ffff0c7224 */ /* 0x000fc800078e000b */
[----:B------:R-:W-:-:S08]  /*0d40*/  IMAD.WIDE.U32.X R8, R15, R21, R12, P0 ;  /* 0x000000150f087225 */ /* 0x000fd000000e040c */
.L_x_11:
[-CC-:B------:R-:W-:Y:S01]  /*0d50*/  SHF.R.U64 R31, R8, R2.reuse, R9.reuse ;  /* 0x00000002081f7219 */ /* 0x180fe20000001209 */
[----:B0-----:R-:W0:Y:S01]  /*0d60*/  LDC R12, c[0x0][0x618] ;  /* 0x00018600ff0c7b82 */ /* 0x001e220000000800 */
[----:B------:R-:W-:Y:S01]  /*0d70*/  SHF.R.U32.HI R7, RZ, R2, R9 ;  /* 0x00000002ff077219 */ /* 0x000fe20000011609 */
[----:B------:R-:W-:Y:S01]  /*0d80*/  ULDC UR4, c[0x0][0x150] ;  /* 0x0000540000047ab9 */ /* 0x000fe20000000800 */
[----:B------:R-:W-:Y:S01]  /*0d90*/  IADD3 R11, P0, RZ, -R31, RZ ;  /* 0x8000001fff0b7210 */ /* 0x000fe20007f1e0ff */
[----:B------:R-:W-:Y:S01]  /*0da0*/  IMAD.MOV.U32 R19, RZ, RZ, R17 ;  /* 0x000000ffff137224 */ /* 0x000fe200078e0011 */
[----:B------:R-:W-:-:S03]  /*0db0*/  I2FP.F32.U32 R2, R6 ;  /* 0x0000000600027245 */ /* 0x000fc60000201000 */
[----:B------:R-:W1:Y:S01]  /*0dc0*/  LDC.64 R26, c[0x0][0x640] ;  /* 0x00019000ff1a7b82 */ /* 0x000e620000000a00 */
[----:B------:R-:W-:Y:S02]  /*0dd0*/  IMAD.X R13, RZ, RZ, ~R7, P0 ;  /* 0x000000ffff0d7224 */ /* 0x000fe400000e0e07 */
[----:B------:R-:W-:Y:S01]  /*0de0*/  FMUL R2, R2, UR4 ;  /* 0x0000000402027c20 */ /* 0x000fe20008400000 */
[----:B------:R-:W-:Y:S01]  /*0df0*/  IMAD.WIDE.U32 R8, R11, R24, R18 ;  /* 0x000000180b087225 */ /* 0x000fe200078e0012 */
[----:B------:R-:W-:-:S03]  /*0e00*/  ULDC UR4, c[0x0][0x154] ;  /* 0x0000550000047ab9 */ /* 0x000fc60000000800 */
[----:B------:R-:W-:Y:S01]  /*0e10*/  IMAD R10, R13, R24, RZ ;  /* 0x000000180d0a7224 */ /* 0x000fe200078e02ff */
[----:B------:R-:W2:Y:S01]  /*0e20*/  LDC R7, c[0x0][0x144] ;  /* 0x00005100ff077b82 */ /* 0x000ea20000000800 */
[----:B------:R-:W3:Y:S02]  /*0e30*/  F2I.U32.TRUNC.NTZ R2, R2 ;  /* 0x0000000200027305 */ /* 0x000ee4000020f000 */
[----:B------:R-:W-:-:S04]  /*0e40*/  IMAD R11, R11, R25, R10 ;  /* 0x000000190b0b7224 */ /* 0x000fc800078e020a */
[----:B------:R-:W-:Y:S01]  /*0e50*/  IMAD.IADD R9, R9, 0x1, R11 ;  /* 0x0000000109097824 */ /* 0x000fe200078e020b */
[----:B------:R-:W4:Y:S01]  /*0e60*/  LDC R22, c[0x0][0x608] ;  /* 0x00018200ff167b82 */ /* 0x000f220000000800 */
[----:B------:R-:W-:-:S03]  /*0e70*/  IMAD.MOV.U32 R11, RZ, RZ, -0x1 ;  /* 0xffffffffff0b7424 */ /* 0x000fc600078e00ff */
[--C-:B0-----:R-:W-:Y:S02]  /*0e80*/  SHF.R.U64 R20, R8, R12, R9.reuse ;  /* 0x0000000c08147219 */ /* 0x101fe40000001209 */
[----:B------:R-:W-:Y:S02]  /*0e90*/  I2FP.F32.U32 R8, R14 ;  /* 0x0000000e00087245 */ /* 0x000fe40000201000 */
[----:B------:R-:W0:Y:S01]  /*0ea0*/  LDC R24, c[0x0][0x658] ;  /* 0x00019600ff187b82 */ /* 0x000e220000000800 */
[----:B-1----:R-:W-:Y:S01]  /*0eb0*/  ISETP.NE.U32.AND P0, PT, R26, RZ, PT ;  /* 0x000000ff1a00720c */ /* 0x002fe20003f05070 */
[----:B---3--:R-:W-:Y:S02]  /*0ec0*/  IMAD.MOV R10, RZ, RZ, -R2 ;  /* 0x000000ffff0a7224 */ /* 0x008fe400078e0a02 */
[----:B------:R-:W-:Y:S01]  /*0ed0*/  FMUL R8, R8, UR4 ;  /* 0x0000000408087c20 */ /* 0x000fe20008400000 */
[----:B------:R-:W-:Y:S02]  /*0ee0*/  SHF.R.U32.HI R9, RZ, R12, R9 ;  /* 0x0000000cff097219 */ /* 0x000fe40000011609 */
[----:B------:R-:W-:Y:S01]  /*0ef0*/  ISETP.NE.AND.EX P0, PT, R27, RZ, PT, P0 ;  /* 0x000000ff1b00720c */ /* 0x000fe20003f05300 */
[----:B------:R1:W3:Y:S01]  /*0f00*/  F2I.U32.TRUNC.NTZ R15, R8 ;  /* 0x00000008000f7305 */ /* 0x0002e2000020f000 */
[----:B------:R-:W1:Y:S01]  /*0f10*/  LDC R19, c[0x0][0x148] ;  /* 0x00005200ff137b82 */ /* 0x000e620000000800 */
[----:B--2---:R-:W-:-:S07]  /*0f20*/  IMAD R2, R7, R10, R6 ;  /* 0x0000000a07027224 */ /* 0x004fce00078e0206 */
[----:B------:R-:W2:Y:S01]  /*0f30*/  LDC R25, c[0x0][0x600] ;  /* 0x00018000ff197b82 */ /* 0x000ea20000000800 */
[-CC-:B----4-:R-:W-:Y:S02]  /*0f40*/  SHF.R.U64 R32, R20, R22.reuse, R9.reuse ;  /* 0x0000001614207219 */ /* 0x190fe40000001209 */
[----:B------:R-:W-:Y:S01]  /*0f50*/  SHF.R.U32.HI R7, RZ, R22, R9 ;  /* 0x00000016ff077219 */ /* 0x000fe20000011609 */
[----:B------:R-:W-:-:S04]  /*0f60*/  IMAD.MOV.U32 R9, RZ, RZ, 0x1 ;  /* 0x00000001ff097424 */ /* 0x000fc800078e00ff */
[----:B------:R-:W4:Y:S01]  /*0f70*/  LDC R28, c[0x0][0x648] ;  /* 0x00019200ff1c7b82 */ /* 0x000f220000000800 */
[-C--:B0-----:R-:W-:Y:S02]  /*0f80*/  SHF.L.U32 R6, R11, R24.reuse, RZ ;  /* 0x000000180b067219 */ /* 0x081fe400000006ff */
[--C-:B------:R-:W-:Y:S02]  /*0f90*/  SHF.R.U64 R22, R32, R24, R7.reuse ;  /* 0x0000001820167219 */ /* 0x100fe40000001207 */
[----:B------:R-:W-:Y:S02]  /*0fa0*/  LOP3.LUT R13, RZ, R6, RZ, 0x33, !PT ;  /* 0x00000006ff0d7212 */ /* 0x000fe400078e33ff */
[-C--:B------:R-:W-:Y:S01]  /*0fb0*/  SHF.R.U32.HI R7, RZ, R24.reuse, R7 ;  /* 0x00000018ff077219 */ /* 0x080fe20000011607 */
[----:B------:R-:W0:Y:S01]  /*0fc0*/  LDC R29, c[0x0][0x638] ;  /* 0x00018e00ff1d7b82 */ /* 0x000e220000000800 */
[----:B------:R-:W-:Y:S01]  /*0fd0*/  SHF.L.U32 R12, R9, R24, RZ ;  /* 0x00000018090c7219 */ /* 0x000fe200000006ff */
[----:B------:R-:W-:-:S06]  /*0fe0*/  IMAD.MOV.U32 R6, RZ, RZ, R22 ;  /* 0x000000ffff067224 */ /* 0x000fcc00078e0016 */
[----:B------:R-:W0:Y:S01]  /*0ff0*/  LDC R30, c[0x0][0x610] ;  /* 0x00018400ff1e7b82 */ /* 0x000e220000000800 */
[----:B-1-3--:R-:W-:Y:S05]  /*1000*/  @!P0 BRA `(.L_x_12) ;  /* 0x0000000000288947 */ /* 0x00afea0003800000 */
[----:B------:R-:W1:Y:S02]  /*1010*/  LDC R11, c[0x0][0x64c] ;  /* 0x00019300ff0b7b82 */ /* 0x000e640000000800 */
[----:B-1----:R-:W-:-:S05]  /*1020*/  IADD3 R11, P0, R22, R11, RZ ;  /* 0x0000000b160b7210 */ /* 0x002fca0007f1e0ff */
        /* <DEDUP_REMOVED lines=8> */
.L_x_12:
[----:B----4-:R-:W-:Y:S01]  /*10b0*/  SHF.R.U64 R6, R6, R28, R7 ;  /* 0x0000001c06067219 */ /* 0x010fe20000001207 */
[----:B--2---:R-:W-:Y:S01]  /*10c0*/  VIADD R7, R25, 0xffffffff ;  /* 0xffffffff19077836 */ /* 0x004fe20000000000 */
[----:B------:R-:W-:Y:S01]  /*10d0*/  LOP3.LUT R13, R32, R13, RZ, 0xc0, !PT ;  /* 0x0000000d200d7212 */ /* 0x000fe200078ec0ff */
[----:B------:R-:W-:Y:S02]  /*10e0*/  IMAD.MOV R15, RZ, RZ, -R15 ;  /* 0x000000ffff0f7224 */ /* 0x000fe400078e0a0f */
[----:B------:R-:W-:Y:S01]  /*10f0*/  IMAD.MOV R8, RZ, RZ, -R6 ;  /* 0x000000ffff087224 */ /* 0x000fe200078e0a06 */
[----:B------:R-:W-:Y:S01]  /*1100*/  LOP3.LUT R7, R20, R7, RZ, 0xc0, !PT ;  /* 0x0000000714077212 */ /* 0x000fe200078ec0ff */
[----:B------:R-:W-:Y:S02]  /*1110*/  IMAD R13, R12, R6, R13 ;  /* 0x000000060c0d7224 */ /* 0x000fe400078e020d */
[----:B------:R-:W-:Y:S02]  /*1120*/  @P1 IMAD R2, R19, R15, R14 ;  /* 0x0000000f13021224 */ /* 0x000fe400078e020e */
[----:B0-----:R-:W-:-:S02]  /*1130*/  IMAD R6, R8, R29, R22 ;  /* 0x0000001d08067224 */ /* 0x001fc400078e0216 */
[----:B------:R-:W-:Y:S02]  /*1140*/  IMAD R2, R13, R30, R2 ;  /* 0x0000001e0d027224 */ /* 0x000fe400078e0202 */
[----:B------:R-:W-:Y:S02]  /*1150*/  IMAD R19, R6, R25, R7 ;  /* 0x0000001906137224 */ /* 0x000fe400078e0207 */
[----:B------:R-:W-:-:S03]  /*1160*/  IMAD.MOV.U32 R8, RZ, RZ, 0x1 ;  /* 0x00000001ff087424 */ /* 0x000fc600078e00ff */
[----:B------:R-:W-:Y:S02]  /*1170*/  SEL R22, R19, R2, !P1 ;  /* 0x0000000213167207 */ /* 0x000fe40004800000 */
[----:B------:R-:W-:Y:S01]  /*1180*/  SEL R19, R2, R19, !P1 ;  /* 0x0000001302137207 */ /* 0x000fe20004800000 */
[----:B------:R-:W-:-:S07]  /*1190*/  IMAD.MOV.U32 R2, RZ, RZ, R31 ;  /* 0x000000ffff027224 */ /* 0x000fce00078e001f */
.L_x_10:
[----:B------:R-:W-:Y:S05]  /*11a0*/  @!P2 BRA `(.L_x_13) ;  /* 0x000000900084a947 */ /* 0x000fea0003800000 */
[----:B------:R-:W-:-:S13]  /*11b0*/  ISETP.GT.U32.AND P0, PT, R33, 0x1, PT ;  /* 0x000000012100780c */ /* 0x000fda0003f04070 */
[----:B------:R-:W-:Y:S05]  /*11c0*/  @P0 EXIT ;  /* 0x000000000000094d */ /* 0x000fea0003800000 */
.L_x_14:
[----:B------:R-:W-:-:S08]  /*11d0*/  NOP ;  /* 0x0000000000007918 */ /* 0x000fd00000000000 */
[----:B------:R-:W1:Y:S02]  /*11e0*/  USETMAXREG.TRY_ALLOC.CTAPOOL UP0, 0xe8 ;  /* 0x000000e8000079c8 */ /* 0x000e640008000600 */
[----:B-1----:R-:W-:-:S13]  /*11f0*/  PLOP3.LUT P0, PT, PT, PT, UP0, 0x80, 0x0 ;  /* 0x000000000000781c */ /* 0x002fda0003f0f008 */
[----:B------:R-:W-:Y:S05]  /*1200*/  @!P0 BRA `(.L_x_14) ;  /* 0xfffffffc00f08947 */ /* 0x000fea000383ffff */
[----:B------:R-:W-:-:S13]  /*1210*/  LOP3.LUT P0, RZ, R8, 0xff, RZ, 0xc0, !PT ;  /* 0x000000ff08ff7812 */ /* 0x000fda000780c0ff */
[----:B------:R-:W-:Y:S05]  /*1220*/  @!P0 EXIT ;  /* 0x000000000000894d */ /* 0x000fea0003800000 */
[----:B------:R-:W1:Y:S01]  /*1230*/  S2UR UR4, SR_CgaCtaId ;  /* 0x00000000000479c3 */ /* 0x000e620000008800 */
[----:B------:R-:W-:Y:S01]  /*1240*/  VIADD R6, R5, 0xffffffff ;  /* 0xffffffff05067836 */ /* 0x000fe20000000000 */
[----:B------:R-:W-:Y:S01]  /*1250*/  SHF.R.S32.HI R0, RZ, 0x1f, R3 ;  /* 0x0000001fff007819 */ /* 0x000fe20000011403 */
[----:B------:R-:W-:Y:S01]  /*1260*/  UMOV UR41, 0x400 ;  /* 0x0000040000297882 */ /* 0x000fe20000000000 */
[----:B------:R-:W-:Y:S01]  /*1270*/  UISETP.LT.AND UP0, UPT, UR40, 0x1, UPT ;  /* 0x000000012800788c */ /* 0x000fe2000bf01270 */
[----:B------:R-:W-:Y:S01]  /*1280*/  LOP3.LUT R172, R16, 0x1, RZ, 0xfc, !PT ;  /* 0x0000000110ac7812 */ /* 0x000fe200078efcff */
[----:B------:R-:W-:Y:S01]  /*1290*/  USHF.L.U32 UR44, UR40, 0x1, URZ ;  /* 0x00000001282c7899 */ /* 0x000fe2000800063f */
[----:B------:R-:W-:Y:S01]  /*12a0*/  R2UR UR42, R6 ;  /* 0x00000000062a72ca */ /* 0x000fe200000e0000 */
[----:B------:R-:W-:Y:S01]  /*12b0*/  USEL UR43, UR40, 0x1, UP0 ;  /* 0x00000001282b7887 */ /* 0x000fe20008000000 */
[CC--:B------:R-:W-:Y:S02]  /*12c0*/  LEA.HI R4, R0.reuse, R3.reuse, RZ, 0x2 ;  /* 0x0000000300047211 */ /* 0x0c0fe400078f10ff */
[----:B------:R-:W-:Y:S01]  /*12d0*/  LEA.HI R0, R0, R3, RZ, 0x5 ;  /* 0x0000000300007211 */ /* 0x000fe200078f28ff */
[----:B------:R-:W-:Y:S01]  /*12e0*/  UIADD3 UR43, -UR43, UR40, URZ ;  /* 0x000000282b2b7290 */ /* 0x000fe2000fffe13f */
[----:B------:R-:W-:-:S02]  /*12f0*/  SHF.R.S32.HI R154, RZ, 0x2, R4 ;  /* 0x00000002ff9a7819 */ /* 0x000fc40000011404 */
[----:B------:R-:W-:Y:S02]  /*1300*/  SHF.R.S32.HI R5, RZ, 0x1f, R4 ;  /* 0x0000001fff057819 */ /* 0x000fe40000011404 */
[----:B------:R-:W-:Y:S02]  /*1310*/  LOP3.LUT R156, R4, 0xfffffffc, RZ, 0xc0, !PT ;  /* 0xfffffffc049c7812 */ /* 0x000fe400078ec0ff */
[----:B------:R-:W-:Y:S01]  /*1320*/  LEA.HI R5, R5, R154, RZ, 0x3 ;  /* 0x0000009a05057211 */ /* 0x000fe200078f18ff */
[----:B------:R-:W-:Y:S01]  /*1330*/  USHF.L.U32 UR42, UR42, 0x3, URZ ;  /* 0x000000032a2a7899 */ /* 0x000fe2000800063f */
[----:B------:R-:W-:Y:S01]  /*1340*/  ISETP.NE.AND P0, PT, R6, RZ, PT ;  /* 0x000000ff0600720c */ /* 0x000fe20003f05270 */
[----:B------:R-:W-:Y:S01]  /*1350*/  IMAD.IADD R156, R3, 0x1, -R156 ;  /* 0x00000001039c7824 */ /* 0x000fe200078e0a9c */
[----:B------:R-:W-:Y:S01]  /*1360*/  LOP3.LUT R5, R5, 0xfffffff8, RZ, 0xc0, !PT ;  /* 0xfffffff805057812 */ /* 0x000fe200078ec0ff */
[----:B-1----:R-:W-:Y:S01]  /*1370*/  ULEA UR41, UR4, UR41, 0x18 ;  /* 0x0000002904297291 */ /* 0x002fe2000f8ec03f */
[----:B------:R-:W-:Y:S01]  /*1380*/  SEL R173, RZ, 0x1, P0 ;  /* 0x00000001ffad7807 */ /* 0x000fe20000000000 */
[----:B------:R-:W-:Y:S01]  /*1390*/  IMAD.U32 R158, RZ, RZ, UR42 ;  /* 0x0000002aff9e7e24 */ /* 0x000fe2000f8e00ff */
[----:B------:R-:W-:Y:S01]  /*13a0*/  ULDC UR4, c[0x0][0x284] ;  /* 0x0000a10000047ab9 */ /* 0x000fe20000000800 */
[----:B------:R-:W-:Y:S01]  /*13b0*/  IMAD.IADD R154, R154, 0x1, -R5 ;  /* 0x000000019a9a7824 */ /* 0x000fe200078e0a05 */
[----:B------:R-:W-:Y:S01]  /*13c0*/  UIADD3 UR45, UR41, 0x70, URZ ;  /* 0x00000070292d7890 */ /* 0x000fe2000fffe03f */
[----:B------:R-:W-:-:S02]  /*13d0*/  SHF.R.S32.HI R5, RZ, 0x5, R0 ;  /* 0x00000005ff057819 */ /* 0x000fc40000011400 */
[C---:B------:R-:W-:Y:S02]  /*13e0*/  LOP3.LUT R160, R158.reuse, 0x8, RZ, 0xc0, !PT ;  /* 0x000000089ea07812 */ /* 0x040fe400078ec0ff */
[--C-:B------:R-:W-:Y:S01]  /*13f0*/  SHF.R.S32.HI R155, RZ, 0x1f, R154.reuse ;  /* 0x0000001fff9b7819 */ /* 0x100fe2000001149a */
[C-C-:B------:R-:W-:Y:S01]  /*1400*/  IMAD R161, R5.reuse, -0x10, -R154.reuse ;  /* 0xfffffff005a17824 */ /* 0x140fe200078e0a9a */
[----:B------:R-:W-:Y:S01]  /*1410*/  LOP3.LUT R158, R158, 0x8, RZ, 0xc, !PT ;  /* 0x000000089e9e7812 */ /* 0x000fe200078e0cff */
[----:B------:R-:W-:Y:S01]  /*1420*/  IMAD.U32 R157, RZ, RZ, UR45 ;  /* 0x0000002dff9d7e24 */ /* 0x000fe2000f8e00ff */
[----:B------:R-:W-:Y:S01]  /*1430*/  LOP3.LUT R160, R160, 0x18, RZ, 0x3c, !PT ;  /* 0x00000018a0a07812 */ /* 0x000fe200078e3cff */
[----:B------:R-:W-:-:S04]  /*1440*/  IMAD.WIDE R154, R5, 0x10, R154 ;  /* 0x00000010059a7825 */ /* 0x000fc800078e029a */
[----:B------:R-:W-:Y:S02]  /*1450*/  VIADD R159, R157, UR42 ;  /* 0x0000002a9d9f7c36 */ /* 0x000fe40008000000 */
[----:B------:R-:W-:-:S07]  /*1460*/  VIADD R161, R161, UR4 ;  /* 0x00000004a1a17c36 */ /* 0x000fce0008000000 */
.L_x_290:
[----:B------:R-:W-:Y:S01]  /*1470*/  SHF.L.U32 R0, R173, 0x1f, RZ ;  /* 0x0000001fad007819 */ /* 0x000fe200000006ff */
[----:B------:R-:W-:Y:S02]  /*1480*/  ULDC UR4, c[0x0][0x28c] ;  /* 0x0000a30000047ab9 */ /* 0x000fe40000000800 */
[----:B------:R-:W-:Y:S01]  /*1490*/  ISETP.LT.AND P1, PT, RZ, UR4, PT ;  /* 0x00000004ff007c0c */ /* 0x000fe2000bf21270 */
[----:B------:R-:W1:Y:S02]  /*14a0*/  SYNCS.PHASECHK.TRANS64.TRYWAIT P0, [R157+UR42], R0 ;  /* 0x000000009d0075a7 */ /* 0x000e64000800016a */
[----:B-1-34-:R-:W-:Y:S10]  /*14b0*/  @!P0 BRA `(.L_x_15) ;  /* 0x000000a000008947 */ /* 0x01aff40003800000 */
.L_x_314:
[----:B------:R-:W-:Y:S05]  /*14c0*/  @P1 BRA `(.L_x_16) ;  /* 0x0000000000401947 */ /* 0x000fea0003800000 */
[----:B-1----:R-:W-:Y:S01]  /*14d0*/  MOV R0, 0x0 ;  /* 0x0000000000007802 */ /* 0x002fe20000000f00 */
[----:B------:R-:W-:Y:S01]  /*14e0*/  ULDC.64 UR4, c[0x4][0x68] ;  /* 0x01001a0000047ab9 */ /* 0x000fe20000000a00 */
[----:B------:R-:W-:Y:S01]  /*14f0*/  ULDC.64 UR6, c[0x4][0x8] ;  /* 0x0100020000067ab9 */ /* 0x000fe20000000a00 */
[----:B------:R-:W-:Y:S01]  /*1500*/  IMAD.U32 R4, RZ, RZ, UR4 ;  /* 0x00000004ff047e24 */ /* 0x000fe2000f8e00ff */
[----:B------:R1:W2:Y:S01]  /*1510*/  LDC.64 R14, c[0x4][R0] ;  /* 0x01000000000e7b82 */ /* 0x0002a20000000a00 */
[----:B------:R-:W-:Y:S01]  /*1520*/  IMAD.U32 R5, RZ, RZ, UR5 ;  /* 0x00000005ff057e24 */ /* 0x000fe2000f8e00ff */
[----:B------:R-:W-:Y:S01]  /*1530*/  ULDC.64 UR4, c[0x4][0x70] ;  /* 0x01001c0000047ab9 */ /* 0x000fe20000000a00 */
[----:B------:R-:W-:Y:S02]  /*1540*/  IMAD.U32 R10, RZ, RZ, UR6 ;  /* 0x00000006ff0a7e24 */ /* 0x000fe4000f8e00ff */
[----:B------:R-:W-:Y:S02]  /*1550*/  IMAD.U32 R6, RZ, RZ, UR4 ;  /* 0x00000004ff067e24 */ /* 0x000fe4000f8e00ff */
[----:B------:R-:W-:-:S02]  /*1560*/  IMAD.U32 R7, RZ, RZ, UR5 ;  /* 0x00000005ff077e24 */ /* 0x000fc4000f8e00ff */
[----:B------:R-:W-:Y:S02]  /*1570*/  IMAD.U32 R11, RZ, RZ, UR7 ;  /* 0x00000007ff0b7e24 */ /* 0x000fe4000f8e00ff */
[----:B------:R-:W-:Y:S02]  /*1580*/  IMAD.MOV.U32 R8, RZ, RZ, 0x1e1 ;  /* 0x000001e1ff087424 */ /* 0x000fe400078e00ff */
[----:B0-----:R-:W-:Y:S02]  /*1590*/  IMAD.MOV.U32 R12, RZ, RZ, 0x1 ;  /* 0x00000001ff0c7424 */ /* 0x001fe400078e00ff */
[----:B-1----:R-:W-:-:S07]  /*15a0*/  IMAD.MOV.U32 R13, RZ, RZ, RZ ;  /* 0x000000ffff0d7224 */ /* 0x002fce00078e00ff */
[----:B------:R-:W-:-:S07]  /*15b0*/  LEPC R20, `(.L_x_16) ;  /* 0x000000001014794e */ /* 0x000fce0000000000 */
[----:B--2--5:R-:W-:Y:S05]  /*15c0*/  CALL.ABS.NOINC R14 ;  /* 0x000000000e007343 */ /* 0x024fea0003c00000 */
.L_x_16:
[----:B------:R-:W-:-:S13]  /*15d0*/  ISETP.NE.AND P0, PT, R172, 0x3, PT ;  /* 0x00000003ac00780c */ /* 0x000fda0003f05270 */
[----:B------:R-:W-:Y:S05]  /*15e0*/  @!P0 BRA `(.L_x_17) ;  /* 0x0000000000048947 */ /* 0x000fea0003800000 */
[----:B------:R-:W-:Y:S01]  /*15f0*/  BPT.TRAP 0x1 ;  /* 0x000000040000795c */ /* 0x000fe20000300000 */
.L_x_17:
[----:B------:R-:W-:Y:S02]  /*1600*/  IMAD.U32 R3, RZ, RZ, UR38 ;  /* 0x00000026ff037e24 */ /* 0x000fe4000f8e00ff */
[----:B-1----:R-:W-:-:S03]  /*1610*/  IMAD.U32 R0, RZ, RZ, UR39 ;  /* 0x00000027ff007e24 */ /* 0x002fc6000f8e00ff */
[----:B------:R-:W-:Y:S02]  /*1620*/  LEA R3, R3, UR41, 0x3 ;  /* 0x0000002903037c11 */ /* 0x000fe4000f8e18ff */
[----:B------:R-:W-:-:S04]  /*1630*/  SHF.L.U32 R0, R0, 0x1f, RZ ;  /* 0x0000001f00007819 */ /* 0x000fc800000006ff */
[----:B------:R1:W2:Y:S01]  /*1640*/  SYNCS.PHASECHK.TRANS64.TRYWAIT P1, [R3+URZ], R0 ;  /* 0x00000000030075a7 */ /* 0x0002a2000802017f */
[----:B------:R-:W-:Y:S05]  /*1650*/  @!P0 BRA `(.L_x_18) ;  /* 0x0000000000048947 */ /* 0x000fea0003800000 */
[----:B------:R-:W-:Y:S01]  /*1660*/  BPT.TRAP 0x1 ;  /* 0x000000040000795c */ /* 0x000fe20000300000 */
.L_x_18:
[----:B------:R-:W-:-:S05]  /*1670*/  IMAD.U32 R4, RZ, RZ, UR43 ;  /* 0x0000002bff047e24 */ /* 0x000fca000f8e00ff */
[----:B------:R-:W-:Y:S01]  /*1680*/  ISETP.GE.AND P2, PT, R4, 0x1, PT ;  /* 0x000000010400780c */ /* 0x000fe20003f46270 */
[----:B--2---:R-:W-:-:S12]  /*1690*/  @P1 BRA `(.L_x_19) ;  /* 0x0000000000081947 */ /* 0x004fd80003800000 */
[----:B------:R-:W2:Y:S02]  /*16a0*/  SYNCS.PHASECHK.TRANS64.TRYWAIT P1, [R3+URZ], R0 ;  /* 0x00000000030075a7 */ /* 0x000ea4000802017f */
[----:B--2---:R-:W-:Y:S05]  /*16b0*/  @!P1 BRA `(.L_x_20) ;  /* 0x0000009c00949947 */ /* 0x004fea0003800000 */
.L_x_19:
[----:B------:R-:W-:Y:S05]  /*16c0*/  WARPSYNC.ALL ;  /* 0x0000000000007948 */ /* 0x000fea0003800000 */
[----:B------:R-:W-:Y:S01]  /*16d0*/  UIADD3 UR4, UR41, 0x180, URZ ;  /* 0x0000018029047890 */ /* 0x000fe2000fffe03f */
[----:B------:R-:W-:Y:S01]  /*16e0*/  WARPGROUP.ARRIVE ;  /* 0x00000000000079c5 */ /* 0x000fe20000000000 */
[----:B------:R-:W-:Y:S02]  /*16f0*/  UIADD3 UR5, UR41, 0xc180, URZ ;  /* 0x0000c18029057890 */ /* 0x000fe4000fffe03f */
[----:B------:R-:W-:Y:S02]  /*1700*/  USHF.R.U32.HI UR4, URZ, 0x4, UR4 ;  /* 0x000000043f047899 */ /* 0x000fe40008011604 */
[----:B------:R-:W-:-:S02]  /*1710*/  USHF.R.U32.HI UR5, URZ, 0x4, UR5 ;  /* 0x000000043f057899 */ /* 0x000fc40008011605 */
[----:B------:R-:W-:Y:S02]  /*1720*/  ULOP3.LUT UR4, UR4, 0x3fff, URZ, 0xc0, !UPT ;  /* 0x00003fff04047892 */ /* 0x000fe4000f8ec03f */
[----:B------:R-:W-:Y:S02]  /*1730*/  ULOP3.LUT UR5, UR5, 0x3fff, URZ, 0xc0, !UPT ;  /* 0x00003fff05057892 */ /* 0x000fe4000f8ec03f */
[----:B------:R-:W-:Y:S02]  /*1740*/  ULOP3.LUT UR8, UR4, 0x10000, URZ, 0xfc, !UPT ;  /* 0x0001000004087892 */ /* 0x000fe4000f8efc3f */
[----:B------:R-:W-:Y:S02]  /*1750*/  ULOP3.LUT UR9, UR5, 0x10000, URZ, 0xfc, !UPT ;  /* 0x0001000005097892 */ /* 0x000fe4000f8efc3f */
[----:B------:R-:W-:Y:S02]  /*1760*/  ULEA UR10, UR38, UR8, 0x9 ;  /* 0x00000008260a7291 */ /* 0x000fe4000f8e483f */
[----:B------:R-:W-:Y:S01]  /*1770*/  ULEA UR11, UR38, UR9, 0xb ;  /* 0x00000009260b7291 */ /* 0x000fe2000f8e583f */
[----:B------:R-:W-:Y:S01]  /*1780*/  UMOV UR5, 0x40000040 ;  /* 0x4000004000057882 */ /* 0x000fe20000000000 */
[----:B------:R-:W-:-:S03]  /*1790*/  UMOV UR7, 0x40000040 ;  /* 0x4000004000077882 */ /* 0x000fc60000000000 */
[----:B------:R-:W-:Y:S02]  /*17a0*/  UMOV UR4, UR10 ;  /* 0x0000000a00047c82 */ /* 0x000fe40008000000 */
[----:B------:R-:W-:Y:S02]  /*17b0*/  UMOV UR6, UR11 ;  /* 0x0000000b00067c82 */ /* 0x000fe40008000000 */
[----:B------:R-:W-:Y:S01]  /*17c0*/  HGMMA.64x256x16.F32 R24, gdesc[UR4], RZ, !UPT, gsb0 ;  /* 0x03e00000041879f0 */ /* 0x000fe2000c0008ff */
[----:B------:R-:W-:Y:S02]  /*17d0*/  UIADD3 UR4, UR10, 0x2, URZ ;  /* 0x000000020a047890 */ /* 0x000fe4000fffe03f */
[----:B------:R-:W-:Y:S01]  /*17e0*/  UIADD3 UR6, UR11, 0x2, URZ ;  /* 0x000000020b067890 */ /* 0x000fe2000fffe03f */
[----:B------:R-:W-:Y:S01]  /*17f0*/  UMOV UR5, 0x40000040 ;  /* 0x4000004000057882 */ /* 0x000fe20000000000 */
[----:B------:R-:W-:Y:S01]  /*1800*/  UMOV UR7, 0x40000040 ;  /* 0x4000004000077882 */ /* 0x000fe20000000000 */
[----:B------:R-:W-:-:S02]  /*1810*/  WARPGROUP.DEPBAR.LE gsb0, 0x0 ;  /* 0x00008000000079c5 */ /* 0x000fc40000010000 */
[----:B------:R-:W-:-:S15]  /*1820*/  WARPGROUP.ARRIVE ;  /* 0x00000000000079c5 */ /* 0x000fde0000000000 */
[----:B------:R-:W-:-:S05]  /*1830*/  NOP ;  /* 0x0000000000007918 */ /* 0x000fca0000000000 */
[----:B------:R-:W-:Y:S01]  /*1840*/  HGMMA.64x256x16.F32 R24, gdesc[UR4], R24, gsb0 ;  /* 0x03e00000041879f0 */ /* 0x000fe20008000818 */
[----:B------:R-:W-:Y:S02]  /*1850*/  UIADD3 UR4, UR10, 0x4, URZ ;  /* 0x000000040a047890 */ /* 0x000fe4000fffe03f */
[----:B------:R-:W-:Y:S01]  /*1860*/  UIADD3 UR6, UR11, 0x4, URZ ;  /* 0x000000040b067890 */ /* 0x000fe2000fffe03f */
[----:B------:R-:W-:Y:S01]  /*1870*/  UMOV UR5, 0x40000040 ;  /* 0x4000004000057882 */ /* 0x000fe20000000000 */
[----:B------:R-:W-:Y:S01]  /*1880*/  UMOV UR7, 0x40000040 ;  /* 0x4000004000077882 */ /* 0x000fe20000000000 */
[----:B------:R-:W-:Y:S02]  /*1890*/  WARPGROUP.DEPBAR.LE gsb0, 0x0 ;  /* 0x00008000000079c5 */ /* 0x000fe40000010000 */
        /* <DEDUP_REMOVED lines=10> */
[----:B------:R-:W-:Y:S03]  /*1940*/  HGMMA.64x256x16.F32 R24, gdesc[UR4], R24, gsb0 ;  /* 0x03e00000041879f0 */ /* 0x000fe60008000818 */
[----:B------:R-:W-:Y:S02]  /*1950*/  WARPGROUP.DEPBAR.LE gsb0, 0x0 ;  /* 0x00008000000079c5 */ /* 0x000fe40000010000 */
[----:B------:R-:W-:Y:S05]  /*1960*/  @!P2 BRA `(.L_x_21) ;  /* 0x00000004001ca947 */ /* 0x000fea0003800000 */
[----:B------:R-:W-:Y:S01]  /*1970*/  UIADD3 UR4, UR38, 0x1, URZ ;  /* 0x0000000126047890 */ /* 0x000fe2000fffe03f */
[----:B-12---:R-:W-:Y:S01]  /*1980*/  IMAD.U32 R0, RZ, RZ, UR43 ;  /* 0x0000002bff007e24 */ /* 0x006fe2000f8e00ff */
[----:B------:R-:W-:Y:S02]  /*1990*/  UMOV UR11, UR38 ;  /* 0x00000026000b7c82 */ /* 0x000fe40008000000 */
[----:B------:R-:W-:-:S04]  /*19a0*/  UISETP.NE.AND UP0, UPT, UR4, 0x6, UPT ;  /* 0x000000060400788c */ /* 0x000fc8000bf05270 */
[----:B------:R-:W-:Y:S02]  /*19b0*/  USEL UR5, URZ, 0x1, UP0 ;  /* 0x000000013f057887 */ /* 0x000fe40008000000 */
[----:B------:R-:W-:Y:S02]  /*19c0*/  USEL UR10, UR4, URZ, UP0 ;  /* 0x0000003f040a7287 */ /* 0x000fe40008000000 */
[----:B------:R-:W-:-:S06]  /*19d0*/  ULOP3.LUT UR5, UR39, UR5, URZ, 0x3c, !UPT ;  /* 0x0000000527057292 */ /* 0x000fcc000f8e3c3f */
[----:B------:R-:W-:-:S07]  /*19e0*/  IMAD.U32 R5, RZ, RZ, UR5 ;  /* 0x00000005ff057e24 */ /* 0x000fce000f8e00ff */
.L_x_28:
[----:B-12---:R-:W-:Y:S05]  /*19f0*/  @!P0 BRA `(.L_x_22) ;  /* 0x0000000000048947 */ /* 0x006fea0003800000 */
[----:B------:R-:W-:Y:S01]  /*1a00*/  BPT.TRAP 0x1 ;  /* 0x000000040000795c */ /* 0x000fe20000300000 */
.L_x_22:
[----:B------:R-:W-:Y:S01]  /*1a10*/  ULEA UR4, UR10, UR41, 0x3 ;  /* 0x000000290a047291 */ /* 0x000fe2000f8e183f */
[----:B------:R-:W-:-:S08]  /*1a20*/  SHF.L.U32 R3, R5, 0x1f, RZ ;  /* 0x0000001f05037819 */ /* 0x000fd000000006ff */
[----:B------:R1:W2:Y:S01]  /*1a30*/  SYNCS.PHASECHK.TRANS64.TRYWAIT P1, [UR4], R3 ;  /* 0x00000003ff0075a7 */ /* 0x0002a20008020144 */
[----:B------:R-:W-:Y:S05]  /*1a40*/  @!P0 BRA `(.L_x_23) ;  /* 0x0000000000048947 */ /* 0x000fea0003800000 */
[----:B------:R-:W-:Y:S01]  /*1a50*/  BPT.TRAP 0x1 ;  /* 0x000000040000795c */ /* 0x000fe20000300000 */
.L_x_23:
[----:B--2---:R-:W-:Y:S05]  /*1a60*/  @P1 BRA `(.L_x_24) ;  /* 0x0000000000081947 */ /* 0x004fea0003800000 */
[----:B------:R-:W2:Y:S02]  /*1a70*/  SYNCS.PHASECHK.TRANS64.TRYWAIT P1, [UR4], R3 ;  /* 0x00000003ff0075a7 */ /* 0x000ea40008020144 */
[----:B--2---:R-:W-:Y:S05]  /*1a80*/  @!P1 BRA `(.L_x_25) ;  /* 0x0000009800b49947 */ /* 0x004fea0003800000 */
.L_x_24:
[----:B------:R-:W-:Y:S01]  /*1a90*/  ULEA UR12, UR10, UR8, 0x9 ;  /* 0x000000080a0c7291 */ /* 0x000fe2000f8e483f */
[----:B------:R-:W-:Y:S01]  /*1aa0*/  WARPGROUP.ARRIVE ;  /* 0x00000000000079c5 */ /* 0x000fe20000000000 */
[----:B------:R-:W-:Y:S01]  /*1ab0*/  ULEA UR13, UR10, UR9, 0xb ;  /* 0x000000090a0d7291 */ /* 0x000fe2000f8e583f */
[----:B------:R-:W-:Y:S01]  /*1ac0*/  UMOV UR5, 0x40000040 ;  /* 0x4000004000057882 */ /* 0x000fe20000000000 */
[----:B------:R-:W-:-:S03]  /*1ad0*/  UMOV UR7, 0x40000040 ;  /* 0x4000004000077882 */ /* 0x000fc60000000000 */
[----:B------:R-:W-:Y:S02]  /*1ae0*/  UMOV UR4, UR12 ;  /* 0x0000000c00047c82 */ /* 0x000fe40008000000 */
[----:B------:R-:W-:Y:S02]  /*1af0*/  UMOV UR6, UR13 ;  /* 0x0000000d00067c82 */ /* 0x000fe40008000000 */
[----:B------:R-:W-:Y:S01]  /*1b00*/  HGMMA.64x256x16.F32 R24, gdesc[UR4], R24, gsb0 ;  /* 0x03e00000041879f0 */ /* 0x000fe20008000818 */
        /* <DEDUP_REMOVED lines=26> */
[----:B------:R-:W-:Y:S01]  /*1cb0*/  BPT.TRAP 0x1 ;  /* 0x000000040000795c */ /* 0x000fe20000300000 */
.L_x_26:
[----:B------:R-:W-:Y:S01]  /*1cc0*/  ULEA UR4, UR11, UR41, 0x3 ;  /* 0x000000290b047291 */ /* 0x000fe2000f8e183f */
[----:B------:R-:W-:-:S03]  /*1cd0*/  ISETP.GT.U32.AND P1, PT, R16, 0x1, PT ;  /* 0x000000011000780c */ /* 0x000fc60003f24070 */
[----:B------:R-:W-:-:S04]  /*1ce0*/  UIADD3 UR4, UR4, 0x30, URZ ;  /* 0x0000003004047890 */ /* 0x000fc8000fffe03f */
[----:B------:R-:W-:-:S09]  /*1cf0*/  UPRMT UR4, URZ, 0x654, UR4 ;  /* 0x000006543f047896 */ /* 0x000fd20008000004 */
[----:B------:R-:W-:Y:S01]  /*1d00*/  SYNCS.ARRIVE.TRANS64.RED.A1T0 RZ, [UR4], RZ ;  /* 0x000000ffffff79a7 */ /* 0x000fe20008100404 */
[----:B------:R-:W-:Y:S05]  /*1d10*/  @P1 BRA `(.L_x_27) ;  /* 0x0000000000041947 */ /* 0x000fea0003800000 */
[----:B------:R-:W-:Y:S01]  /*1d20*/  BPT.TRAP 0x1 ;  /* 0x000000040000795c */ /* 0x000fe20000300000 */
.L_x_27:
[----:B------:R-:W-:Y:S01]  /*1d30*/  UIADD3 UR10, UR10, 0x1, URZ ;  /* 0x000000010a0a7890 */ /* 0x000fe2000fffe03f */
[C---:B------:R-:W-:Y:S01]  /*1d40*/  ISETP.GT.AND P1, PT, R0.reuse, 0x1, PT ;  /* 0x000000010000780c */ /* 0x040fe20003f24270 */
[----:B------:R-:W-:Y:S01]  /*1d50*/  UIADD3 UR11, UR11, 0x1, URZ ;  /* 0x000000010b0b7890 */ /* 0x000fe2000fffe03f */
[----:B------:R-:W-:Y:S01]  /*1d60*/  VIADD R0, R0, 0xffffffff ;  /* 0xffffffff00007836 */ /* 0x000fe20000000000 */
[----:B------:R-:W-:Y:S02]  /*1d70*/  UISETP.NE.AND UP0, UPT, UR10, 0x6, UPT ;  /* 0x000000060a00788c */ /* 0x000fe4000bf05270 */
[----:B------:R-:W-:Y:S02]  /*1d80*/  UISETP.NE.AND UP1, UPT, UR11, 0x6, UPT ;  /* 0x000000060b00788c */ /* 0x000fe4000bf25270 */
[----:B------:R-:W-:Y:S02]  /*1d90*/  USEL UR4, URZ, 0x1, UP0 ;  /* 0x000000013f047887 */ /* 0x000fe40008000000 */
[----:B------:R-:W-:-:S02]  /*1da0*/  USEL UR10, UR10, URZ, UP0 ;  /* 0x0000003f0a0a7287 */ /* 0x000fc40008000000 */
[----:B------:R-:W-:Y:S02]  /*1db0*/  USEL UR11, UR11, URZ, UP1 ;  /* 0x0000003f0b0b7287 */ /* 0x000fe40008800000 */
[----:B------:R-:W-:Y:S01]  /*1dc0*/  LOP3.LUT R5, R5, UR4, RZ, 0x3c, !PT ;  /* 0x0000000405057c12 */ /* 0x000fe2000f8e3cff */
[----:B------:R-:W-:Y:S09]  /*1dd0*/  @P1 BRA `(.L_x_28) ;  /* 0xfffffffc00041947 */ /* 0x000ff2000383ffff */
.L_x_21:
[----:B-12---:R-:W1:Y:S01]  /*1de0*/  LDC R0, c[0x0][0x28c] ;  /* 0x0000a300ff007b82 */ /* 0x006e620000000800 */
[----:B------:R2:W-:Y:S01]  /*1df0*/  SYNCS.ARRIVE.TRANS64.A1T0 RZ, [R158+UR45], RZ ;  /* 0x000000ff9eff79a7 */ /* 0x0005e2000810002d */
[----:B-1----:R-:W-:-:S13]  /*1e00*/  ISETP.GE.AND P1, PT, R0, 0x1, PT ;  /* 0x000000010000780c */ /* 0x002fda0003f26270 */
[----:B--2---:R-:W-:Y:S05]  /*1e10*/  @!P1 BRA `(.L_x_29) ;  /* 0x0000000000349947 */ /* 0x004fea0003800000 */
[----:B------:R-:W-:Y:S05]  /*1e20*/  @!P0 BRA `(.L_x_30) ;  /* 0x0000000000048947 */ /* 0x000fea0003800000 */
[----:B------:R-:W-:Y:S01]  /*1e30*/  BPT.TRAP 0x1 ;  /* 0x000000040000795c */ /* 0x000fe20000300000 */
.L_x_30:
[----:B------:R-:W-:Y:S01]  /*1e40*/  UIADD3 UR6, UR43, UR38, URZ ;  /* 0x000000262b067290 */ /* 0x000fe2000fffe03f */
[----:B------:R-:W-:-:S03]  /*1e50*/  ISETP.GT.U32.AND P0, PT, R16, 0x1, PT ;  /* 0x000000011000780c */ /* 0x000fc60003f04070 */
[----:B------:R-:W-:-:S04]  /*1e60*/  UIMAD.WIDE.U32 UR4, UR6, -0x55555555, URZ ;  /* 0xaaaaaaab060478a5 */ /* 0x000fc8000f8e003f */
[----:B------:R-:W-:-:S04]  /*1e70*/  USHF.R.U32.HI UR4, URZ, 0x2, UR5 ;  /* 0x000000023f047899 */ /* 0x000fc80008011605 */
[----:B------:R-:W-:-:S04]  /*1e80*/  UIMAD UR6, UR4, -0x6, UR6 ;  /* 0xfffffffa040678a4 */ /* 0x000fc8000f8e0206 */
[----:B------:R-:W-:-:S04]  /*1e90*/  ULEA UR6, UR6, UR41, 0x3 ;  /* 0x0000002906067291 */ /* 0x000fc8000f8e183f */
[----:B------:R-:W-:-:S04]  /*1ea0*/  UIADD3 UR6, UR6, 0x30, URZ ;  /* 0x0000003006067890 */ /* 0x000fc8000fffe03f */
[----:B------:R-:W-:-:S09]  /*1eb0*/  UPRMT UR6, URZ, 0x654, UR6 ;  /* 0x000006543f067896 */ /* 0x000fd20008000006 */
[----:B------:R-:W-:Y:S01]  /*1ec0*/  SYNCS.ARRIVE.TRANS64.RED.A1T0 RZ, [UR6], RZ ;  /* 0x000000ffffff79a7 */ /* 0x000fe20008100406 */
[----:B------:R-:W-:Y:S05]  /*1ed0*/  @P0 BRA `(.L_x_29) ;  /* 0x0000000000040947 */ /* 0x000fea0003800000 */
[----:B------:R-:W-:Y:S01]  /*1ee0*/  BPT.TRAP 0x1 ;  /* 0x000000040000795c */ /* 0x000fe20000300000 */
.L_x_29:
[----:B------:R-:W-:Y:S01]  /*1ef0*/  SHF.L.U32 R0, R173, 0x1f, RZ ;  /* 0x0000001fad007819 */ /* 0x000fe200000006ff */
[----:B------:R-:W-:Y:S01]  /*1f00*/  UIADD3 UR38, UR44, UR38, URZ ;  /* 0x000000262c267290 */ /* 0x000fe2000fffe03f */
[----:B------:R-:W1:Y:S01]  /*1f10*/  LDC R15, c[0x0][0x288] ;  /* 0x0000a200ff0f7b82 */ /* 0x000e620000000800 */
[----:B------:R-:W-:Y:S01]  /*1f20*/  UISETP.GE.U32.AND UP1, UPT, UR44, 0x6, UPT ;  /* 0x000000062c00788c */ /* 0x000fe2000bf26070 */
[----:B------:R-:W-:Y:S01]  /*1f30*/  IMAD.SHL.U32 R8, R156, 0x2, RZ ;  /* 0x000000029c087824 */ /* 0x000fe200078e00ff */
[----:B------:R-:W-:Y:S02]  /*1f40*/  UISETP.GT.U32.AND UP0, UPT, UR38, 0x5, UPT ;  /* 0x000000052600788c */ /* 0x000fe4000bf04070 */
[----:B------:R-:W-:Y:S02]  /*1f50*/  UIMAD.WIDE.U32 UR4, UR38, -0x55555555, URZ ;  /* 0xaaaaaaab260478a5 */ /* 0x000fe4000f8e003f */
[----:B------:R-:W-:Y:S01]  /*1f60*/  UISETP.LT.U32.AND UP0, UPT, UR44, 0x6, UP0 ;  /* 0x000000062c00788c */ /* 0x000fe20008701070 */
[----:B------:R-:W2:Y:S01]  /*1f70*/  SYNCS.PHASECHK.TRANS64.TRYWAIT P0, [R157+UR42+0x10], R0 ;  /* 0x000010009d0075a7 */ /* 0x000ea2000800016a */
[----:B------:R-:W-:Y:S01]  /*1f80*/  USHF.R.U32.HI UR4, URZ, 0x2, UR5 ;  /* 0x000000023f047899 */ /* 0x000fe20008011605 */
[----:B------:R-:W-:Y:S01]  /*1f90*/  SHF.R.S32.HI R9, RZ, 0x1f, R8 ;  /* 0x0000001fff097819 */ /* 0x000fe20000011408 */
[----:B------:R-:W-:-:S02]  /*1fa0*/  USEL UR6, URZ, 0x1, !UP0 ;  /* 0x000000013f067887 */ /* 0x000fc4000c000000 */
[----:B------:R-:W-:Y:S02]  /*1fb0*/  UIMAD UR38, UR4, -0x6, UR38 ;  /* 0xfffffffa042678a4 */ /* 0x000fe4000f8e0226 */
[----:B------:R-:W-:-:S04]  /*1fc0*/  ULOP3.LUT UR39, UR39, UR6, URZ, 0x3c, !UPT ;  /* 0x0000000627277292 */ /* 0x000fc8000f8e3c3f */
[----:B------:R-:W-:Y:S01]  /*1fd0*/  @UP1 ULOP3.LUT UR39, UR39, 0x1, UR4, 0x78, !UPT ;  /* 0x0000000127271892 */ /* 0x000fe2000f8e7804 */
[----:B-12---:R-:W-:Y:S11]  /*1fe0*/  @!P0 BRA `(.L_x_31) ;  /* 0x0000009400748947 */ /* 0x006ff60003800000 */
.L_x_315:
[----:B------:R-:W-:Y:S01]  /*1ff0*/  IMAD.SHL.U32 R14, R19, 0x40, RZ ;  /* 0x00000040130e7824 */ /* 0x000fe200078e00ff */
[----:B------:R-:W-:Y:S01]  /*2000*/  ULDC UR6, c[0x0][0x284] ;  /* 0x0000a10000067ab9 */ /* 0x000fe20000000800 */
[----:B0-----:R-:W-:Y:S01]  /*2010*/  IMAD.SHL.U32 R12, R22, 0x100, RZ ;  /* 0x00000100160c7824 */ /* 0x001fe200078e00ff */
[----:B------:R-:W-:Y:S01]  /*2020*/  SHF.R.S32.HI R165, RZ, 0x1f, R2 ;  /* 0x0000001fffa57819 */ /* 0x000fe20000011402 */
[----:B------:R-:W-:Y:S01]  /*2030*/  ULDC.64 UR4, c[0x0][0x5d0] ;  /* 0x0001740000047ab9 */ /* 0x000fe20000000a00 */
[----:B------:R-:W-:Y:S01]  /*2040*/  ISETP.GE.AND P0, PT, R14, UR6, PT ;  /* 0x000000060e007c0c */ /* 0x000fe2000bf06270 */
[----:B------:R-:W-:Y:S01]  /*2050*/  IMAD.WIDE.U32 R4, R2, UR4, R8 ;  /* 0x0000000402047c25 */ /* 0x000fe2000f8e0008 */
[----:B------:R-:W-:Y:S02]  /*2060*/  SHF.R.S32.HI R13, RZ, 0x1f, R12 ;  /* 0x0000001fff0d7819 */ /* 0x000fe4000001140c */
[C---:B------:R-:W-:Y:S01]  /*2070*/  ISETP.GE.OR P0, PT, R12.reuse, R15, P0 ;  /* 0x0000000f0c00720c */ /* 0x040fe20000706670 */
[----:B------:R-:W-:Y:S01]  /*2080*/  IMAD R3, R165, UR4, RZ ;  /* 0x00000004a5037c24 */ /* 0x000fe2000f8e02ff */
[----:B------:R-:W-:-:S03]  /*2090*/  IADD3 R6, P1, R12, R4, RZ ;  /* 0x000000040c067210 */ /* 0x000fc60007f3e0ff */
[----:B------:R-:W-:-:S05]  /*20a0*/  IMAD R3, R2, UR5, R3 ;  /* 0x0000000502037c24 */ /* 0x000fca000f8e0203 */
[----:B------:R-:W-:-:S03]  /*20b0*/  IADD3.X R7, R13, R5, R3, P1, !PT ;  /* 0x000000050d077210 */ /* 0x000fc60000ffe403 */
[----:B------:R-:W-:Y:S05]  /*20c0*/  @P0 BRA `(.L_x_32) ;  /* 0x0000007c000c0947 */ /* 0x000fea0003800000 */
[----:B------:R-:W0:Y:S01]  /*20d0*/  LDC.64 R10, c[0x0][0x5c8] ;  /* 0x00017200ff0a7b82 */ /* 0x000e220000000a00 */
[----:B-----5:R-:W-:Y:S01]  /*20e0*/  FSETP.NEU.AND P0, PT, R152, RZ, PT ;  /* 0x000000ff9800720b */ /* 0x020fe20003f0d000 */
[----:B------:R-:W-:Y:S01]  /*20f0*/  IMAD R3, R156, -0x2, R15 ;  /* 0xfffffffe9c037824 */ /* 0x000fe200078e020f */
[----:B------:R-:W-:Y:S01]  /*2100*/  BSSY B0, `(.L_x_32) ;  /* 0x00007bf000007945 */ /* 0x000fe20003800000 */
[----:B------:R-:W-:-:S04]  /*2110*/  IMAD.WIDE R162, R19, 0x40, R154 ;  /* 0x0000004013a27825 */ /* 0x000fc800078e029a */
[----:B-1----:R-:W-:Y:S02]  /*2120*/  IMAD.IADD R0, R3, 0x1, -R12 ;  /* 0x0000000103007824 */ /* 0x002fe400078e0a0c */
[----:B------:R-:W-:-:S03]  /*2130*/  IMAD.IADD R3, R161, 0x1, -R14 ;  /* 0x00000001a1037824 */ /* 0x000fc600078e0a0e */
[----:B------:R-:W-:-:S04]  /*2140*/  ISETP.GT.AND P2, PT, R0, RZ, PT ;  /* 0x000000ff0000720c */ /* 0x000fc80003f44270 */
[----:B------:R-:W-:Y:S01]  /*2150*/  ISETP.GT.AND P1, PT, R3, RZ, P2 ;  /* 0x000000ff0300720c */ /* 0x000fe20001724270 */
[-C--:B0-----:R-:W-:Y:S02]  /*2160*/  IMAD R4, R163, R10.reuse, RZ ;  /* 0x0000000aa3047224 */ /* 0x081fe400078e02ff */
[----:B------:R-:W-:-:S04]  /*2170*/  IMAD.WIDE.U32 R6, R162, R10, R6 ;  /* 0x0000000aa2067225 */ /* 0x000fc800078e0006 */
[----:B------:R-:W-:-:S04]  /*2180*/  IMAD R5, R162, R11, R4 ;  /* 0x0000000ba2057224 */ /* 0x000fc800078e0204 */
[----:B------:R-:W-:Y:S01]  /*2190*/  IMAD.IADD R179, R7, 0x1, R5 ;  /* 0x0000000107b37824 */ /* 0x000fe200078e0205 */
[----:B------:R-:W-:Y:S06]  /*21a0*/  @!P0 BRA `(.L_x_33) ;  /* 0x0000005400a08947 */ /* 0x000fec0003800000 */
[----:B------:R-:W0:Y:S01]  /*21b0*/  LDC.64 R20, c[0x0][0x5b8] ;  /* 0x00016e00ff147b82 */ /* 0x000e220000000a00 */
[----:B------:R-:W-:-:S07]  /*21c0*/  ULDC.64 UR4, c[0x0][0x5c0] ;  /* 0x0001700000047ab9 */ /* 0x000fce0000000a00 */
[----:B------:R-:W1:Y:S08]  /*21d0*/  LDC.64 R166, c[0x0][0x5b0] ;  /* 0x00016c00ffa67b82 */ /* 0x000e700000000a00 */
[----:B------:R-:W2:Y:S01]  /*21e0*/  LDC.64 R14, c[0x0][0x5a8] ;  /* 0x00016a00ff0e7b82 */ /* 0x000ea20000000a00 */
[-C--:B0-----:R-:W-:Y:S02]  /*21f0*/  IMAD R7, R165, R20.reuse, RZ ;  /* 0x00000014a5077224 */ /* 0x081fe400078e02ff */
[----:B------:R-:W-:-:S04]  /*2200*/  IMAD.WIDE.U32 R4, R2, R20, R8 ;  /* 0x0000001402047225 */ /* 0x000fc800078e0008 */
[----:B------:R-:W-:Y:S01]  /*2210*/  IMAD R175, R2, R21, R7 ;  /* 0x0000001502af7224 */ /* 0x000fe200078e0207 */
[----:B------:R-:W-:Y:S01]  /*2220*/  IADD3 R164, P0, R12, R4, RZ ;  /* 0x000000040ca47210 */ /* 0x000fe20007f1e0ff */
[----:B-1----:R-:W-:-:S03]  /*2230*/  IMAD R4, R163, R166, RZ ;  /* 0x000000a6a3047224 */ /* 0x002fc600078e02ff */
[----:B------:R-:W-:Y:S01]  /*2240*/  IADD3.X R165, R13, R5, R175, P0, !PT ;  /* 0x000000050da57210 */ /* 0x000fe200007fe4af */
[C---:B------:R-:W-:Y:S02]  /*2250*/  IMAD R177, R162.reuse, R167, R4 ;  /* 0x000000a7a2b17224 */ /* 0x040fe400078e0204 */
[----:B------:R-:W-:-:S04]  /*2260*/  IMAD.WIDE.U32 R4, R162, R166, R164 ;  /* 0x000000a6a2047225 */ /* 0x000fc800078e00a4 */
[----:B------:R-:W-:Y:S01]  /*2270*/  IMAD.IADD R5, R5, 0x1, R177 ;  /* 0x0000000105057824 */ /* 0x000fe200078e02b1 */
[----:B--2---:R-:W-:-:S04]  /*2280*/  LEA R168, P0, R4, R14, 0x1 ;  /* 0x0000000e04a87211 */ /* 0x004fc800078008ff */
[----:B------:R-:W-:-:S05]  /*2290*/  LEA.HI.X R169, R4, R15, R5, 0x1, P0 ;  /* 0x0000000f04a97211 */ /* 0x000fca00000f0c05 */
[----:B------:R0:W2:Y:S01]  /*22a0*/  @P1 LDG.E.LTC128B.U16 R19, desc[UR36][R168.64] ;  /* 0x00000024a8131981 */ /* 0x0000a2000c1e1520 */
[----:B------:R-:W-:Y:S01]  /*22b0*/  IMAD.WIDE.U32 R4, R162, R166, R12 ;  /* 0x000000a6a2047225 */ /* 0x000fe200078e000c */
[----:B------:R-:W-:Y:S02]  /*22c0*/  BSSY B1, `(.L_x_34) ;  /* 0x0000014000017945 */ /* 0x000fe40003800000 */
[----:B------:R-:W-:-:S04]  /*22d0*/  IADD3 R170, P0, R8, R4, RZ ;  /* 0x0000000408aa7210 */ /* 0x000fc80007f1e0ff */
[----:B------:R-:W-:Y:S01]  /*22e0*/  IADD3.X R171, R9, R177, R5, P0, !PT ;  /* 0x000000b109ab7210 */ /* 0x000fe200007fe405 */
[----:B0-----:R-:W-:Y:S01]  /*22f0*/  IMAD.SHL.U32 R168, R166, 0x8, RZ ;  /* 0x00000008a6a87824 */ /* 0x001fe200078e00ff */
[----:B------:R-:W-:Y:S02]  /*2300*/  LEA R4, P0, R6, UR4, 0x1 ;  /* 0x0000000406047c11 */ /* 0x000fe4000f8008ff */
[----:B------:R-:W-:Y:S01]  /*2310*/  SHF.L.U64.HI R169, R166, 0x3, R167 ;  /* 0x00000003a6a97819 */ /* 0x000fe200000102a7 */
[----:B------:R-:W-:Y:S01]  /*2320*/  IMAD.WIDE.U32 R170, R2, R20, R170 ;  /* 0x0000001402aa7225 */ /* 0x000fe200078e00aa */
[----:B------:R-:W-:Y:S02]  /*2330*/  LEA.HI.X R5, R6, UR5, R179, 0x1, P0 ;  /* 0x0000000506057c11 */ /* 0x000fe400080f0cb3 */
[----:B------:R-:W-:Y:S02]  /*2340*/  ISETP.GT.AND P0, PT, R0, 0x1, PT ;  /* 0x000000010000780c */ /* 0x000fe40003f04270 */
[----:B------:R-:W-:-:S02]  /*2350*/  LEA R6, P4, R170, R14, 0x1 ;  /* 0x0000000eaa067211 */ /* 0x000fc400078808ff */
[----:B------:R-:W-:Y:S01]  /*2360*/  ISETP.GT.AND P3, PT, R3, RZ, P0 ;  /* 0x000000ff0300720c */ /* 0x000fe20000764270 */
[----:B--2---:R-:W-:-:S05]  /*2370*/  HADD2.F32 R7, -RZ, R19.H0_H0 ;  /* 0x20000013ff077230 */ /* 0x004fca0000004100 */
[----:B------:R-:W-:-:S04]  /*2380*/  FMUL R7, R7, R152 ;  /* 0x0000009807077220 */ /* 0x000fc80000400000 */
[----:B------:R-:W-:-:S05]  /*2390*/  FFMA R7, R24, R153, R7 ;  /* 0x0000009918077223 */ /* 0x000fca0000000007 */
[----:B------:R-:W-:Y:S01]  /*23a0*/  F2FP.F16.F32.PACK_AB R21, RZ, R7 ;  /* 0x00000007ff15723e */ /* 0x000fe200000000ff */
[----:B------:R-:W-:-:S04]  /*23b0*/  IMAD.IADD R7, R175, 0x1, R171 ;  /* 0x00000001af077824 */ /* 0x000fc800078e02ab */
[----:B------:R0:W-:Y:S01]  /*23c0*/  @P1 STG.E.U16 desc[UR36][R4.64], R21 ;  /* 0x0000001504001986 */ /* 0x0001e2000c101524 */
[----:B------:R-:W-:Y:S01]  /*23d0*/  LEA.HI.X R7, R170, R15, R7, 0x1, P4 ;  /* 0x0000000faa077211 */ /* 0x000fe200020f0c07 */
[----:B------:R-:W-:Y:S06]  /*23e0*/  @!P3 BRA `(.L_x_35) ;  /* 0x000000000004b947 */ /* 0x000fec0003800000 */
[----:B------:R1:W5:Y:S02]  /*23f0*/  LDG.E.LTC128B.U16 R19, desc[UR36][R6.64+0x2] ;  /* 0x0000022406137981 */ /* 0x000364000c1e1520 */
.L_x_35:
[----:B------:R-:W-:Y:S05]  /*2400*/  BSYNC B1 ;  /* 0x0000000000017941 */ /* 0x000fea0003800000 */
.L_x_34:
[----:B0----5:R-:W-:Y:S01]  /*2410*/  HADD2.F32 R21, -RZ, R19.H0_H0 ;  /* 0x20000013ff157230 */ /* 0x021fe20000004100 */
[----:B------:R-:W-:Y:S01]  /*2420*/  ISETP.GT.AND P2, PT, R3, 0x8, P2 ;  /* 0x000000080300780c */ /* 0x000fe20001744270 */
[----:B------:R-:W-:-:S04]  /*2430*/  IMAD.WIDE.U32 R168, R162, R166, R168 ;  /* 0x000000a6a2a87225 */ /* 0x000fc800078e00a8 */
[----:B------:R-:W-:Y:S01]  /*2440*/  FMUL R22, R21, R152 ;  /* 0x0000009815167220 */ /* 0x000fe20000400000 */
[----:B------:R-:W-:Y:S01]  /*2450*/  IMAD.IADD R177, R177, 0x1, R169 ;  /* 0x00000001b1b17824 */ /* 0x000fe200078e02a9 */
[----:B------:R-:W-:Y:S02]  /*2460*/  IADD3 R21, P1, R164, R168, RZ ;  /* 0x000000a8a4157210 */ /* 0x000fe40007f3e0ff */
[----:B------:R-:W-:-:S03]  /*2470*/  FFMA R22, R25, R153, R22 ;  /* 0x0000009919167223 */ /* 0x000fc60000000016 */
[----:B------:R-:W-:Y:S01]  /*2480*/  IMAD.X R164, R177, 0x1, R165, P1 ;  /* 0x00000001b1a47824 */ /* 0x000fe200008e06a5 */
[C---:B------:R-:W-:Y:S02]  /*2490*/  LEA R24, P1, R21.reuse, R14, 0x1 ;  /* 0x0000000e15187211 */ /* 0x040fe400078208ff */
[----:B------:R-:W-:Y:S02]  /*24a0*/  F2FP.F16.F32.PACK_AB R22, RZ, R22 ;  /* 0x00000016ff16723e */ /* 0x000fe400000000ff */
[----:B------:R-:W-:Y:S02]  /*24b0*/  LEA.HI.X R25, R21, R15, R164, 0x1, P1 ;  /* 0x0000000f15197211 */ /* 0x000fe400008f0ca4 */
[----:B------:R-:W-:Y:S02]  /*24c0*/  PRMT R21, R22, 0x7610, R21 ;  /* 0x0000761016157816 */ /* 0x000fe40000000015 */
[----:B------:R-:W-:-:S03]  /*24d0*/  PRMT R22, R19, 0x7610, R22 ;  /* 0x0000761013167816 */ /* 0x000fc60000000016 */
[----:B------:R0:W-:Y:S04]  /*24e0*/  @P3 STG.E.U16 desc[UR36][R4.64+0x2], R21 ;  /* 0x0000021504003986 */ /* 0x0001e8000c101524 */
[----:B------:R-:W2:Y:S01]  /*24f0*/  @P2 LDG.E.LTC128B.U16 R22, desc[UR36][R24.64] ;  /* 0x0000002418162981 */ /* 0x000ea2000c1e1520 */
[----:B------:R-:W-:Y:S01]  /*2500*/  IADD3 R8, P1, P3, R8, R168, R12 ;  /* 0x000000a808087210 */ /* 0x000fe20007b3e00c */
[----:B------:R-:W-:Y:S01]  /*2510*/  BSSY B1, `(.L_x_36) ;  /* 0x0000011000017945 */ /* 0x000fe20003800000 */
[C---:B------:R-:W-:Y:S02]  /*2520*/  SHF.L.U64.HI R11, R10.reuse, 0x4, R11 ;  /* 0x000000040a0b7819 */ /* 0x040fe4000001020b */
[----:B------:R-:W-:Y:S02]  /*2530*/  IADD3.X R9, R9, R177, R13, P1, P3 ;  /* 0x000000b109097210 */ /* 0x000fe40000fe640d */
[----:B------:R-:W-:-:S02]  /*2540*/  LEA R10, P1, R10, R4, 0x4 ;  /* 0x000000040a0a7211 */ /* 0x000fc400078220ff */
[----:B------:R-:W-:Y:S01]  /*2550*/  ISETP.GT.AND P0, PT, R3, 0x8, P0 ;  /* 0x000000080300780c */ /* 0x000fe20000704270 */
[----:B0-----:R-:W-:-:S04]  /*2560*/  IMAD.WIDE.U32 R20, R2, R20, R8 ;  /* 0x0000001402147225 */ /* 0x001fc800078e0008 */
[----:B------:R-:W-:Y:S01]  /*2570*/  IMAD.X R11, R11, 0x1, R5, P1 ;  /* 0x000000010b0b7824 */ /* 0x000fe200008e0605 */
[----:B------:R-:W-:Y:S01]  /*2580*/  LEA R8, P3, R20, R14, 0x1 ;  /* 0x0000000e14087211 */ /* 0x000fe200078608ff */
[----:B------:R-:W-:-:S05]  /*2590*/  IMAD.IADD R2, R175, 0x1, R21 ;  /* 0x00000001af027824 */ /* 0x000fca00078e0215 */
[----:B------:R-:W-:Y:S01]  /*25a0*/  LEA.HI.X R9, R20, R15, R2, 0x1, P3 ;  /* 0x0000000f14097211 */ /* 0x000fe200018f0c02 */
[----:B--2---:R-:W-:-:S05]  /*25b0*/  HADD2.F32 R19, -RZ, R22.H0_H0 ;  /* 0x20000016ff137230 */ /* 0x004fca0000004100 */
[----:B------:R-:W-:-:S04]  /*25c0*/  FMUL R19, R19, R152 ;  /* 0x0000009813137220 */ /* 0x000fc80000400000 */
[----:B------:R-:W-:-:S05]  /*25d0*/  FFMA R19, R26, R153, R19 ;  /* 0x000000991a137223 */ /* 0x000fca0000000013 */
[----:B------:R-:W-:-:S05]  /*25e0*/  F2FP.F16.F32.PACK_AB R19, RZ, R19 ;  /* 0x00000013ff13723e */ /* 0x000fca00000000ff */
[----:B------:R0:W-:Y:S01]  /*25f0*/  @P2 STG.E.U16 desc[UR36][R10.64], R19 ;  /* 0x000000130a002986 */ /* 0x0001e2000c101524 */
[----:B------:R-:W-:Y:S05]  /*2600*/  @!P0 BRA `(.L_x_37) ;  /* 0x0000000000048947 */ /* 0x000fea0003800000 */
[----:B------:R2:W5:Y:S02]  /*2610*/  LDG.E.LTC128B.U16 R22, desc[UR36][R8.64+0x2] ;  /* 0x0000022408167981 */ /* 0x000564000c1e1520 */
.L_x_37:
[----:B------:R-:W-:Y:S05]  /*2620*/  BSYNC B1 ;  /* 0x0000000000017941 */ /* 0x000fea0003800000 */
.L_x_36:
[----:B-----5:R-:W-:Y:S01]  /*2630*/  HADD2.F32 R13, -RZ, R22.H0_H0 ;  /* 0x20000016ff0d7230 */ /* 0x020fe20000004100 */
[----:B------:R-:W-:Y:S01]  /*2640*/  ISETP.GT.AND P1, PT, R0, 0x8, PT ;  /* 0x000000080000780c */ /* 0x000fe20003f24270 */
[----:B------:R-:W-:Y:S03]  /*2650*/  BSSY B1, `(.L_x_38) ;  /* 0x0000008000017945 */ /* 0x000fe60003800000 */
[----:B------:R-:W-:Y:S01]  /*2660*/  FMUL R2, R13, R152 ;  /* 0x000000980d027220 */ /* 0x000fe20000400000 */
[----:B------:R-:W-:-:S03]  /*2670*/  ISETP.GT.AND P2, PT, R3, RZ, P1 ;  /* 0x000000ff0300720c */ /* 0x000fc60000f44270 */
[----:B------:R-:W-:-:S05]  /*2680*/  FFMA R2, R27, R153, R2 ;  /* 0x000000991b027223 */ /* 0x000fca0000000002 */
[----:B------:R-:W-:-:S05]  /*2690*/  F2FP.F16.F32.PACK_AB R2, RZ, R2 ;  /* 0x00000002ff02723e */ /* 0x000fca00000000ff */
[----:B------:R3:W-:Y:S01]  /*26a0*/  @P0 STG.E.U16 desc[UR36][R10.64+0x2], R2 ;  /* 0x000002020a000986 */ /* 0x0007e2000c101524 */
[----:B------:R-:W-:Y:S05]  /*26b0*/  @!P2 BRA `(.L_x_39) ;  /* 0x000000000004a947 */ /* 0x000fea0003800000 */
[----:B------:R4:W5:Y:S02]  /*26c0*/  LDG.E.LTC128B.U16 R22, desc[UR36][R6.64+0x10] ;  /* 0x0000102406167981 */ /* 0x000964000c1e1520 */
.L_x_39:
[----:B------:R-:W-:Y:S05]  /*26d0*/  BSYNC B1 ;  /* 0x0000000000017941 */ /* 0x000fea0003800000 */
.L_x_38:
        /* <DEDUP_REMOVED lines=10> */
.L_x_41:
[----:B------:R-:W-:Y:S05]  /*2780*/  BSYNC B1 ;  /* 0x0000000000017941 */ /* 0x000fea0003800000 */
.L_x_40:
[----:B0----5:R-:W-:Y:S01]  /*2790*/  HADD2.F32 R13, -RZ, R22.H0_H0 ;  /* 0x20000016ff0d7230 */ /* 0x021fe20000004100 */
[----:B------:R-:W-:Y:S01]  /*27a0*/  ISETP.GT.AND P1, PT, R3, 0x8, P1 ;  /* 0x000000080300780c */ /* 0x000fe20000f24270 */
[----:B------:R-:W-:Y:S03]  /*27b0*/  BSSY B1, `(.L_x_42) ;  /* 0x0000007000017945 */ /* 0x000fe60003800000 */
[----:B---3--:R-:W-:-:S04]  /*27c0*/  FMUL R2, R13, R152 ;  /* 0x000000980d027220 */ /* 0x008fc80000400000 */
[----:B------:R-:W-:-:S05]  /*27d0*/  FFMA R2, R29, R153, R2 ;  /* 0x000000991d027223 */ /* 0x000fca0000000002 */
[----:B------:R-:W-:-:S05]  /*27e0*/  F2FP.F16.F32.PACK_AB R2, RZ, R2 ;  /* 0x00000002ff02723e */ /* 0x000fca00000000ff */
[----:B------:R0:W-:Y:S01]  /*27f0*/  @P3 STG.E.U16 desc[UR36][R4.64+0x12], R2 ;  /* 0x0000120204003986 */ /* 0x0001e2000c101524 */
[----:B------:R-:W-:Y:S05]  /*2800*/  @!P1 BRA `(.L_x_43) ;  /* 0x0000000000049947 */ /* 0x000fea0003800000 */
[----:B------:R3:W5:Y:S02]  /*2810*/  LDG.E.LTC128B.U16 R22, desc[UR36][R8.64+0x10] ;  /* 0x0000102408167981 */ /* 0x000764000c1e1520 */
.L_x_43:
[----:B------:R-:W-:Y:S05]  /*2820*/  BSYNC B1 ;  /* 0x0000000000017941 */ /* 0x000fea0003800000 */
.L_x_42:
[----:B-----5:R-:W-:Y:S01]  /*2830*/  HADD2.F32 R13, -RZ, R22.H0_H0 ;  /* 0x20000016ff0d7230 */ /* 0x020fe20000004100 */
[----:B------:R-:W-:Y:S01]  /*2840*/  ISETP.GT.AND P0, PT, R3, 0x8, P0 ;  /* 0x000000080300780c */ /* 0x000fe20000704270 */
[----:B------:R-:W-:Y:S03]  /*2850*/  BSSY B1, `(.L_x_44) ;  /* 0x0000007000017945 */ /* 0x000fe60003800000 */
[----:B------:R-:W-:-:S04]  /*2860*/  FMUL R13, R13, R152 ;  /* 0x000000980d0d7220 */ /* 0x000fc80000400000 */
[----:B------:R-:W-:-:S05]  /*2870*/  FFMA R13, R30, R153, R13 ;  /* 0x000000991e0d7223 */ /* 0x000fca000000000d */
[----:B------:R-:W-:-:S05]  /*2880*/  F2FP.F16.F32.PACK_AB R13, RZ, R13 ;  /* 0x0000000dff0d723e */ /* 0x000fca00000000ff */
[----:B------:R0:W-:Y:S01]  /*2890*/  @P1 STG.E.U16 desc[UR36][R10.64+0x10], R13 ;  /* 0x0000100d0a001986 */ /* 0x0001e2000c101524 */
[----:B------:R-:W-:Y:S05]  /*28a0*/  @!P0 BRA `(.L_x_45) ;  /* 0x0000000000048947 */ /* 0x000fea0003800000 */
[----:B------:R0:W5:Y:S02]  /*28b0*/  LDG.E.LTC128B.U16 R22, desc[UR36][R8.64+0x12] ;  /* 0x0000122408167981 */ /* 0x000164000c1e1520 */
.L_x_45:
[----:B------:R-:W-:Y:S05]  /*28c0*/  BSYNC B1 ;  /* 0x0000000000017941 */ /* 0x000fea0003800000 */
.L_x_44:
[----:B0----5:R-:W-:Y:S01]  /*28d0*/  HADD2.F32 R13, -RZ, R22.H0_H0 ;  /* 0x20000016ff0d7230 */ /* 0x021fe20000004100 */
        /* <DEDUP_REMOVED lines=9> */
.L_x_47:
[----:B------:R-:W-:Y:S05]  /*2970*/  BSYNC B1 ;  /* 0x0000000000017941 */ /* 0x000fea0003800000 */
.L_x_46:
        /* <DEDUP_REMOVED lines=10> */
.L_x_49:
[----:B------:R-:W-:Y:S05]  /*2a20*/  BSYNC B1 ;  /* 0x0000000000017941 */ /* 0x000fea0003800000 */
.L_x_48:
[----:B0----5:R-:W-:Y:S01]  /*2a30*/  HADD2.F32 R13, -RZ, R22.H0_H0 ;  /* 0x20000016ff0d7230 */ /* 0x021fe20000004100 */
        /* <DEDUP_REMOVED lines=8> */
.L_x_51:
[----:B------:R-:W-:Y:S05]  /*2ac0*/  BSYNC B1 ;  /* 0x0000000000017941 */ /* 0x000fea0003800000 */
.L_x_50:
        /* <DEDUP_REMOVED lines=9> */
.L_x_53:
[----:B------:R-:W-:Y:S05]  /*2b60*/  BSYNC B1 ;  /* 0x0000000000017941 */ /* 0x000fea0003800000 */
.L_x_52:
        /* <DEDUP_REMOVED lines=10> */
.L_x_55:
[----:B------:R-:W-:Y:S05]  /*2c10*/  BSYNC B1 ;  /* 0x0000000000017941 */ /* 0x000fea0003800000 */
.L_x_54:
        /* <DEDUP_REMOVED lines=10> */
.L_x_57:
[----:B------:R-:W-:Y:S05]  /*2cc0*/  BSYNC B1 ;  /* 0x0000000000017941 */ /* 0x000fea0003800000 */
.L_x_56:
        /* <DEDUP_REMOVED lines=9> */
.L_x_59:
[----:B------:R-:W-:Y:S05]  /*2d60*/  BSYNC B1 ;  /* 0x0000000000017941 */ /* 0x000fea0003800000 */
.L_x_58:
        /* <DEDUP_REMOVED lines=9> */
.L_x_61:
[----:B------:R-:W-:Y:S05]  /*2e00*/  BSYNC B1 ;  /* 0x0000000000017941 */ /* 0x000fea0003800000 */
.L_x_60:
        /* <DEDUP_REMOVED lines=10> */
.L_x_63:
[----:B------:R-:W-:Y:S05]  /*2eb0*/  BSYNC B1 ;  /* 0x0000000000017941 */ /* 0x000fea0003800000 */
.L_x_62:
        /* <DEDUP_REMOVED lines=10> */
.L_x_65:
[----:B------:R-:W-:Y:S05]  /*2f60*/  BSYNC B1 ;  /* 0x0000000000017941 */ /* 0x000fea0003800000 */
.L_x_64:
        /* <DEDUP_REMOVED lines=9> */
.L_x_67:
[----:B------:R-:W-:Y:S05]  /*3000*/  BSYNC B1 ;  /* 0x0000000000017941 */ /* 0x000fea0003800000 */
.L_x_66:
        /* <DEDUP_REMOVED lines=9> */
.L_x_69:
[----:B------:R-:W-:Y:S05]  /*30a0*/  BSYNC B1 ;  /* 0x0000000000017941 */ /* 0x000fea0003800000 */
.L_x_68:
        /* <DEDUP_REMOVED lines=10> */
.L_x_71:
[----:B------:R-:W-:Y:S05]  /*3150*/  BSYNC B1 ;  /* 0x0000000000017941 */ /* 0x000fea0003800000 */
.L_x_70:
        /* <DEDUP_REMOVED lines=10> */
.L_x_73:
[----:B------:R-:W-:Y:S05]  /*3200*/  BSYNC B1 ;  /* 0x0000000000017941 */ /* 0x000fea0003800000 */
.L_x_72:
        /* <DEDUP_REMOVED lines=9> */
.L_x_75:
[----:B------:R-:W-:Y:S05]  /*32a0*/  BSYNC B1 ;  /* 0x0000000000017941 */ /* 0x000fea0003800000 */
.L_x_74:
        /* <DEDUP_REMOVED lines=9> */
.L_x_77:
[----:B------:R-:W-:Y:S05]  /*3340*/  BSYNC B1 ;  /* 0x0000000000017941 */ /* 0x000fea0003800000 */
.L_x_76:
        /* <DEDUP_REMOVED lines=10> */
.L_x_79:
[----:B------:R-:W-:Y:S05]  /*33f0*/  BSYNC B1 ;  /* 0x0000000000017941 */ /* 0x000fea0003800000 */
.L_x_78:
        /* <DEDUP_REMOVED lines=10> */
.L_x_81:
[----:B------:R-:W-:Y:S05]  /*34a0*/  BSYNC B1 ;  /* 0x0000000000017941 */ /* 0x000fea0003800000 */
.L_x_80:
        /* <DEDUP_REMOVED lines=9> */
.L_x_83:
[----:B------:R-:W-:Y:S05]  /*3540*/  BSYNC B1 ;  /* 0x0000000000017941 */ /* 0x000fea0003800000 */
.L_x_82:
        /* <DEDUP_REMOVED lines=9> */
.L_x_85:
[----:B------:R-:W-:Y:S05]  /*35e0*/  BSYNC B1 ;  /* 0x0000000000017941 */ /* 0x000fea0003800000 */
.L_x_84:
        /* <DEDUP_REMOVED lines=10> */
.L_x_87:
[----:B------:R-:W-:Y:S05]  /*3690*/  BSYNC B1 ;  /* 0x0000000000017941 */ /* 0x000fea0003800000 */
.L_x_86:
        /* <DEDUP_REMOVED lines=10> */
.L_x_89:
[----:B------:R-:W-:Y:S05]  /*3740*/  BSYNC B1 ;  /* 0x0000000000017941 */ /* 0x000fea0003800000 */
.L_x_88:
        /* <DEDUP_REMOVED lines=9> */
.L_x_91:
[----:B------:R-:W-:Y:S05]  /*37e0*/  BSYNC B1 ;  /* 0x0000000000017941 */ /* 0x000fea0003800000 */
.L_x_90:
        /* <DEDUP_REMOVED lines=9> */
.L_x_93:
[----:B------:R-:W-:Y:S05]  /*3880*/  BSYNC B1 ;  /* 0x0000000000017941 */ /* 0x000fea0003800000 */
.L_x_92:
        /* <DEDUP_REMOVED lines=10> */
.L_x_95:
[----:B------:R-:W-:Y:S05]  /*3930*/  BSYNC B1 ;  /* 0x0000000000017941 */ /* 0x000fea0003800000 */
.L_x_94:
        /* <DEDUP_REMOVED lines=10> */
.L_x_97:
[----:B------:R-:W-:Y:S05]  /*39e0*/  BSYNC B1 ;  /* 0x0000000000017941 */ /* 0x000fea0003800000 */
.L_x_96:
        /* <DEDUP_REMOVED lines=9> */
.L_x_99:
[----:B------:R-:W-:Y:S05]  /*3a80*/  BSYNC B1 ;  /* 0x0000000000017941 */ /* 0x000fea0003800000 */
.L_x_98:
        /* <DEDUP_REMOVED lines=9> */
.L_x_101:
[----:B------:R-:W-:Y:S05]  /*3b20*/  BSYNC B1 ;  /* 0x0000000000017941 */ /* 0x000fea0003800000 */
.L_x_100:
        /* <DEDUP_REMOVED lines=10> */
.L_x_103:
[----:B------:R-:W-:Y:S05]  /*3bd0*/  BSYNC B1 ;  /* 0x0000000000017941 */ /* 0x000fea0003800000 */
.L_x_102:
        /* <DEDUP_REMOVED lines=10> */
.L_x_105:
[----:B------:R-:W-:Y:S05]  /*3c80*/  BSYNC B1 ;  /* 0x0000000000017941 */ /* 0x000fea0003800000 */
.L_x_104:
        /* <DEDUP_REMOVED lines=9> */
.L_x_107:
[----:B------:R-:W-:Y:S05]  /*3d20*/  BSYNC B1 ;  /* 0x0000000000017941 */ /* 0x000fea0003800000 */
.L_x_106:
        /* <DEDUP_REMOVED lines=9> */
.L_x_109:
[----:B------:R-:W-:Y:S05]  /*3dc0*/  BSYNC B1 ;  /* 0x0000000000017941 */ /* 0x000fea0003800000 */
.L_x_108:
        /* <DEDUP_REMOVED lines=10> */
.L_x_111:
[----:B------:R-:W-:Y:S05]  /*3e70*/  BSYNC B1 ;  /* 0x0000000000017941 */ /* 0x000fea0003800000 */
.L_x_110:
        /* <DEDUP_REMOVED lines=10> */
.L_x_113:
[----:B------:R-:W-:Y:S05]  /*3f20*/  BSYNC B1 ;  /* 0x0000000000017941 */ /* 0x000fea0003800000 */
.L_x_112:
        /* <DEDUP_REMOVED lines=9> */
.L_x_115:
[----:B------:R-:W-:Y:S05]  /*3fc0*/  BSYNC B1 ;  /* 0x0000000000017941 */ /* 0x000fea0003800000 */
.L_x_114:
        /* <DEDUP_REMOVED lines=9> */
.L_x_117:
[----:B------:R-:W-:Y:S05]  /*4060*/  BSYNC B1 ;  /* 0x0000000000017941 */ /* 0x000fea0003800000 */
.L_x_116:
        /* <DEDUP_REMOVED lines=10> */
.L_x_119:
[----:B------:R-:W-:Y:S05]  /*4110*/  BSYNC B1 ;  /* 0x0000000000017941 */ /* 0x000fea0003800000 */
.L_x_118:
        /* <DEDUP_REMOVED lines=10> */
.L_x_121:
[----:B------:R-:W-:Y:S05]  /*41c0*/  BSYNC B1 ;  /* 0x0000000000017941 */ /* 0x000fea0003800000 */
.L_x_120:
        /* <DEDUP_REMOVED lines=9> */
.L_x_123:
[----:B------:R-:W-:Y:S05]  /*4260*/  BSYNC B1 ;  /* 0x0000000000017941 */ /* 0x000fea0003800000 */
.L_x_122:
        /* <DEDUP_REMOVED lines=9> */
.L_x_125:
[----:B------:R-:W-:Y:S05]  /*4300*/  BSYNC B1 ;  /* 0x0000000000017941 */ /* 0x000fea0003800000 */
.L_x_124:
        /* <DEDUP_REMOVED lines=10> */
.L_x_127:
[----:B------:R-:W-:Y:S05]  /*43b0*/  BSYNC B1 ;  /* 0x0000000000017941 */ /* 0x000fea0003800000 */
.L_x_126:
        /* <DEDUP_REMOVED lines=10> */
.L_x_129:
[----:B------:R-:W-:Y:S05]  /*4460*/  BSYNC B1 ;  /* 0x0000000000017941 */ /* 0x000fea0003800000 */
.L_x_128:
        /* <DEDUP_REMOVED lines=9> */
.L_x_131:
[----:B------:R-:W-:Y:S05]  /*4500*/  BSYNC B1 ;  /* 0x0000000000017941 */ /* 0x000fea0003800000 */
.L_x_130:
        /* <DEDUP_REMOVED lines=9> */
.L_x_133:
[----:B------:R-:W-:Y:S05]  /*45a0*/  BSYNC B1 ;  /* 0x0000000000017941 */ /* 0x000fea0003800000 */
.L_x_132:
        /* <DEDUP_REMOVED lines=10> */
.L_x_135:
[----:B------:R-:W-:Y:S05]  /*4650*/  BSYNC B1 ;  /* 0x0000000000017941 */ /* 0x000fea0003800000 */
.L_x_134:
        /* <DEDUP_REMOVED lines=10> */
.L_x_137:
[----:B------:R-:W-:Y:S05]  /*4700*/  BSYNC B1 ;  /* 0x0000000000017941 */ /* 0x000fea0003800000 */
.L_x_136:
        /* <DEDUP_REMOVED lines=9> */
.L_x_139:
[----:B------:R-:W-:Y:S05]  /*47a0*/  BSYNC B1 ;  /* 0x0000000000017941 */ /* 0x000fea0003800000 */
.L_x_138:
        /* <DEDUP_REMOVED lines=9> */
.L_x_141:
[----:B------:R-:W-:Y:S05]  /*4840*/  BSYNC B1 ;  /* 0x0000000000017941 */ /* 0x000fea0003800000 */
.L_x_140:
        /* <DEDUP_REMOVED lines=10> */
.L_x_143:
[----:B------:R-:W-:Y:S05]  /*48f0*/  BSYNC B1 ;  /* 0x0000000000017941 */ /* 0x000fea0003800000 */
.L_x_142:
        /* <DEDUP_REMOVED lines=10> */
.L_x_145:
[----:B------:R-:W-:Y:S05]  /*49a0*/  BSYNC B1 ;  /* 0x0000000000017941 */ /* 0x000fea0003800000 */
.L_x_144:
        /* <DEDUP_REMOVED lines=9> */
.L_x_147:
[----:B------:R-:W-:Y:S05]  /*4a40*/  BSYNC B1 ;  /* 0x0000000000017941 */ /* 0x000fea0003800000 */
.L_x_146:
        /* <DEDUP_REMOVED lines=9> */
.L_x_149:
[----:B------:R-:W-:Y:S05]  /*4ae0*/  BSYNC B1 ;  /* 0x0000000000017941 */ /* 0x000fea0003800000 */
.L_x_148:
        /* <DEDUP_REMOVED lines=10> */
.L_x_151:
[----:B------:R-:W-:Y:S05]  /*4b90*/  BSYNC B1 ;  /* 0x0000000000017941 */ /* 0x000fea0003800000 */
.L_x_150:
        /* <DEDUP_REMOVED lines=10> */
.L_x_153:
[----:B------:R-:W-:Y:S05]  /*4c40*/  BSYNC B1 ;  /* 0x0000000000017941 */ /* 0x000fea0003800000 */
.L_x_152:
        /* <DEDUP_REMOVED lines=9> */
.L_x_155:
[----:B------:R-:W-:Y:S05]  /*4ce0*/  BSYNC B1 ;  /* 0x0000000000017941 */ /* 0x000fea0003800000 */
.L_x_154:
        /* <DEDUP_REMOVED lines=9> */
.L_x_157:
[----:B------:R-:W-:Y:S05]  /*4d80*/  BSYNC B1 ;  /* 0x0000000000017941 */ /* 0x000fea0003800000 */
.L_x_156:
        /* <DEDUP_REMOVED lines=10> */
.L_x_159:
[----:B------:R-:W-:Y:S05]  /*4e30*/  BSYNC B1 ;  /* 0x0000000000017941 */ /* 0x000fea0003800000 */
.L_x_158:
        /* <DEDUP_REMOVED lines=10> */
.L_x_161:
[----:B------:R-:W-:Y:S05]  /*4ee0*/  BSYNC B1 ;  /* 0x0000000000017941 */ /* 0x000fea0003800000 */
.L_x_160:
        /* <DEDUP_REMOVED lines=9> */
.L_x_163:
[----:B------:R-:W-:Y:S05]  /*4f80*/  BSYNC B1 ;  /* 0x0000000000017941 */ /* 0x000fea0003800000 */
.L_x_162:
        /* <DEDUP_REMOVED lines=9> */
.L_x_165:
[----:B------:R-:W-:Y:S05]  /*5020*/  BSYNC B1 ;  /* 0x0000000000017941 */ /* 0x000fea0003800000 */
.L_x_164:
        /* <DEDUP_REMOVED lines=10> */
.L_x_167:
[----:B------:R-:W-:Y:S05]  /*50d0*/  BSYNC B1 ;  /* 0x0000000000017941 */ /* 0x000fea0003800000 */
.L_x_166:
        /* <DEDUP_REMOVED lines=10> */
.L_x_169:
[----:B------:R-:W-:Y:S05]  /*5180*/  BSYNC B1 ;  /* 0x0000000000017941 */ /* 0x000fea0003800000 */
.L_x_168:
        /* <DEDUP_REMOVED lines=9> */
.L_x_171:
[----:B------:R-:W-:Y:S05]  /*5220*/  BSYNC B1 ;  /* 0x0000000000017941 */ /* 0x000fea0003800000 */
.L_x_170:
        /* <DEDUP_REMOVED lines=9> */
.L_x_173:
[----:B------:R-:W-:Y:S05]  /*52c0*/  BSYNC B1 ;  /* 0x0000000000017941 */ /* 0x000fea0003800000 */
.L_x_172:
        /* <DEDUP_REMOVED lines=10> */
.L_x_175:
[----:B------:R-:W-:Y:S05]  /*5370*/  BSYNC B1 ;  /* 0x0000000000017941 */ /* 0x000fea0003800000 */
.L_x_174:
        /* <DEDUP_REMOVED lines=10> */
.L_x_177:
[----:B------:R-:W-:Y:S05]  /*5420*/  BSYNC B1 ;  /* 0x0000000000017941 */ /* 0x000fea0003800000 */
.L_x_176:
        /* <DEDUP_REMOVED lines=9> */
.L_x_179:
[----:B------:R-:W-:Y:S05]  /*54c0*/  BSYNC B1 ;  /* 0x0000000000017941 */ /* 0x000fea0003800000 */
.L_x_178:
        /* <DEDUP_REMOVED lines=9> */
.L_x_181:
[----:B------:R-:W-:Y:S05]  /*5560*/  BSYNC B1 ;  /* 0x0000000000017941 */ /* 0x000fea0003800000 */
.L_x_180:
        /* <DEDUP_REMOVED lines=10> */
.L_x_183:
[----:B------:R-:W-:Y:S05]  /*5610*/  BSYNC B1 ;  /* 0x0000000000017941 */ /* 0x000fea0003800000 */
.L_x_182:
        /* <DEDUP_REMOVED lines=10> */
.L_x_185:
[----:B------:R-:W-:Y:S05]  /*56c0*/  BSYNC B1 ;  /* 0x0000000000017941 */ /* 0x000fea0003800000 */
.L_x_184:
        /* <DEDUP_REMOVED lines=9> */
.L_x_187:
[----:B------:R-:W-:Y:S05]  /*5760*/  BSYNC B1 ;  /* 0x0000000000017941 */ /* 0x000fea0003800000 */
.L_x_186:
        /* <DEDUP_REMOVED lines=9> */
.L_x_189:
[----:B------:R-:W-:Y:S05]  /*5800*/  BSYNC B1 ;  /* 0x0000000000017941 */ /* 0x000fea0003800000 */
.L_x_188:
        /* <DEDUP_REMOVED lines=10> */
.L_x_191:
[----:B------:R-:W-:Y:S05]  /*58b0*/  BSYNC B1 ;  /* 0x0000000000017941 */ /* 0x000fea0003800000 */
.L_x_190:
        /* <DEDUP_REMOVED lines=10> */
.L_x_193:
[----:B------:R-:W-:Y:S05]  /*5960*/  BSYNC B1 ;  /* 0x0000000000017941 */ /* 0x000fea0003800000 */
.L_x_192:
        /* <DEDUP_REMOVED lines=9> */
.L_x_195:
[----:B------:R-:W-:Y:S05]  /*5a00*/  BSYNC B1 ;  /* 0x0000000000017941 */ /* 0x000fea0003800000 */
.L_x_194:
        /* <DEDUP_REMOVED lines=9> */
.L_x_197:
[----:B------:R-:W-:Y:S05]  /*5aa0*/  BSYNC B1 ;  /* 0x0000000000017941 */ /* 0x000fea0003800000 */
.L_x_196:
        /* <DEDUP_REMOVED lines=10> */
.L_x_199:
[----:B------:R-:W-:Y:S05]  /*5b50*/  BSYNC B1 ;  /* 0x0000000000017941 */ /* 0x000fea0003800000 */
.L_x_198:
        /* <DEDUP_REMOVED lines=10> */
.L_x_201:
[----:B------:R-:W-:Y:S05]  /*5c00*/  BSYNC B1 ;  /* 0x0000000000017941 */ /* 0x000fea0003800000 */
.L_x_200:
        /* <DEDUP_REMOVED lines=9> */
.L_x_203:
[----:B------:R-:W-:Y:S05]  /*5ca0*/  BSYNC B1 ;  /* 0x0000000000017941 */ /* 0x000fea0003800000 */
.L_x_202:
        /* <DEDUP_REMOVED lines=9> */
.L_x_205:
[----:B------:R-:W-:Y:S05]  /*5d40*/  BSYNC B1 ;  /* 0x0000000000017941 */ /* 0x000fea0003800000 */
.L_x_204:
        /* <DEDUP_REMOVED lines=10> */
.L_x_207:
[----:B------:R-:W-:Y:S05]  /*5df0*/  BSYNC B1 ;  /* 0x0000000000017941 */ /* 0x000fea0003800000 */
.L_x_206:
        /* <DEDUP_REMOVED lines=10> */
.L_x_209:
[----:B------:R-:W-:Y:S05]  /*5ea0*/  BSYNC B1 ;  /* 0x0000000000017941 */ /* 0x000fea0003800000 */
.L_x_208:
        /* <DEDUP_REMOVED lines=9> */
.L_x_211:
[----:B------:R-:W-:Y:S05]  /*5f40*/  BSYNC B1 ;  /* 0x0000000000017941 */ /* 0x000fea0003800000 */
.L_x_210:
        /* <DEDUP_REMOVED lines=9> */
.L_x_213:
[----:B------:R-:W-:Y:S05]  /*5fe0*/  BSYNC B1 ;  /* 0x0000000000017941 */ /* 0x000fea0003800000 */
.L_x_212:
        /* <DEDUP_REMOVED lines=10> */
.L_x_215:
[----:B------:R-:W-:Y:S05]  /*6090*/  BSYNC B1 ;  /* 0x0000000000017941 */ /* 0x000fea0003800000 */
.L_x_214:
        /* <DEDUP_REMOVED lines=10> */
.L_x_217:
[----:B------:R-:W-:Y:S05]  /*6140*/  BSYNC B1 ;  /* 0x0000000000017941 */ /* 0x000fea0003800000 */
.L_x_216:
        /* <DEDUP_REMOVED lines=9> */
.L_x_219:
[----:B------:R-:W-:Y:S05]  /*61e0*/  BSYNC B1 ;  /* 0x0000000000017941 */ /* 0x000fea0003800000 */
.L_x_218:
        /* <DEDUP_REMOVED lines=9> */
.L_x_221:
[----:B------:R-:W-:Y:S05]  /*6280*/  BSYNC B1 ;  /* 0x0000000000017941 */ /* 0x000fea0003800000 */
.L_x_220:
        /* <DEDUP_REMOVED lines=10> */
.L_x_223:
[----:B------:R-:W-:Y:S05]  /*6330*/  BSYNC B1 ;  /* 0x0000000000017941 */ /* 0x000fea0003800000 */
.L_x_222:
        /* <DEDUP_REMOVED lines=10> */
.L_x_225:
[----:B------:R-:W-:Y:S05]  /*63e0*/  BSYNC B1 ;  /* 0x0000000000017941 */ /* 0x000fea0003800000 */
.L_x_224:
        /* <DEDUP_REMOVED lines=9> */
.L_x_227:
[----:B------:R-:W-:Y:S05]  /*6480*/  BSYNC B1 ;  /* 0x0000000000017941 */ /* 0x000fea0003800000 */
.L_x_226:
        /* <DEDUP_REMOVED lines=9> */
.L_x_229:
[----:B------:R-:W-:Y:S05]  /*6520*/  BSYNC B1 ;  /* 0x0000000000017941 */ /* 0x000fea0003800000 */
.L_x_228:
        /* <DEDUP_REMOVED lines=10> */
.L_x_231:
[----:B------:R-:W-:Y:S05]  /*65d0*/  BSYNC B1 ;  /* 0x0000000000017941 */ /* 0x000fea0003800000 */
.L_x_230:
        /* <DEDUP_REMOVED lines=10> */
.L_x_233:
[----:B------:R-:W-:Y:S05]  /*6680*/  BSYNC B1 ;  /* 0x0000000000017941 */ /* 0x000fea0003800000 */
.L_x_232:
        /* <DEDUP_REMOVED lines=9> */
.L_x_235:
[----:B------:R-:W-:Y:S05]  /*6720*/  BSYNC B1 ;  /* 0x0000000000017941 */ /* 0x000fea0003800000 */
.L_x_234:
        /* <DEDUP_REMOVED lines=9> */
.L_x_237:
[----:B------:R-:W-:Y:S05]  /*67c0*/  BSYNC B1 ;  /* 0x0000000000017941 */ /* 0x000fea0003800000 */
.L_x_236:
        /* <DEDUP_REMOVED lines=10> */
.L_x_239:
[----:B------:R-:W-:Y:S05]  /*6870*/  BSYNC B1 ;  /* 0x0000000000017941 */ /* 0x000fea0003800000 */
.L_x_238:
        /* <DEDUP_REMOVED lines=10> */
.L_x_241:
[----:B------:R-:W-:Y:S05]  /*6920*/  BSYNC B1 ;  /* 0x0000000000017941 */ /* 0x000fea0003800000 */
.L_x_240:
        /* <DEDUP_REMOVED lines=9> */
.L_x_243:
[----:B------:R-:W-:Y:S05]  /*69c0*/  BSYNC B1 ;  /* 0x0000000000017941 */ /* 0x000fea0003800000 */
.L_x_242:
        /* <DEDUP_REMOVED lines=9> */
.L_x_245:
[----:B------:R-:W-:Y:S05]  /*6a60*/  BSYNC B1 ;  /* 0x0000000000017941 */ /* 0x000fea0003800000 */
.L_x_244:
        /* <DEDUP_REMOVED lines=10> */
.L_x_247:
[----:B------:R-:W-:Y:S05]  /*6b10*/  BSYNC B1 ;  /* 0x0000000000017941 */ /* 0x000fea0003800000 */
.L_x_246:
        /* <DEDUP_REMOVED lines=10> */
.L_x_249:
[----:B------:R-:W-:Y:S05]  /*6bc0*/  BSYNC B1 ;  /* 0x0000000000017941 */ /* 0x000fea0003800000 */
.L_x_248:
        /* <DEDUP_REMOVED lines=9> */
.L_x_251:
[----:B------:R-:W-:Y:S05]  /*6c60*/  BSYNC B1 ;  /* 0x0000000000017941 */ /* 0x000fea0003800000 */
.L_x_250:
        /* <DEDUP_REMOVED lines=9> */
.L_x_253:
[----:B------:R-:W-:Y:S05]  /*6d00*/  BSYNC B1 ;  /* 0x0000000000017941 */ /* 0x000fea0003800000 */
.L_x_252:
        /* <DEDUP_REMOVED lines=10> */
.L_x_255:
[----:B------:R-:W-:Y:S05]  /*6db0*/  BSYNC B1 ;  /* 0x0000000000017941 */ /* 0x000fea0003800000 */
.L_x_254:
        /* <DEDUP_REMOVED lines=10> */
.L_x_257:
[----:B------:R-:W-:Y:S05]  /*6e60*/  BSYNC B1 ;  /* 0x0000000000017941 */ /* 0x000fea0003800000 */
.L_x_256:
        /* <DEDUP_REMOVED lines=9> */
.L_x_259:
[----:B------:R-:W-:Y:S05]  /*6f00*/  BSYNC B1 ;  /* 0x0000000000017941 */ /* 0x000fea0003800000 */
.L_x_258:
        /* <DEDUP_REMOVED lines=9> */
.L_x_261:
[----:B------:R-:W-:Y:S05]  /*6fa0*/  BSYNC B1 ;  /* 0x0000000000017941 */ /* 0x000fea0003800000 */
.L_x_260:
        /* <DEDUP_REMOVED lines=10> */
.L_x_263:
[----:B------:R-:W-:Y:S05]  /*7050*/  BSYNC B1 ;  /* 0x0000000000017941 */ /* 0x000fea0003800000 */
.L_x_262:
        /* <DEDUP_REMOVED lines=10> */
.L_x_265:
[----:B------:R-:W-:Y:S05]  /*7100*/  BSYNC B1 ;  /* 0x0000000000017941 */ /* 0x000fea0003800000 */
.L_x_264:
        /* <DEDUP_REMOVED lines=9> */
.L_x_267:
[----:B------:R-:W-:Y:S05]  /*71a0*/  BSYNC B1 ;  /* 0x0000000000017941 */ /* 0x000fea0003800000 */
.L_x_266:
        /* <DEDUP_REMOVED lines=9> */
.L_x_269:
[----:B------:R-:W-:Y:S05]  /*7240*/  BSYNC B1 ;  /* 0x0000000000017941 */ /* 0x000fea0003800000 */
.L_x_268:
        /* <DEDUP_REMOVED lines=10> */
.L_x_271:
[----:B------:R-:W-:Y:S05]  /*72f0*/  BSYNC B1 ;  /* 0x0000000000017941 */ /* 0x000fea0003800000 */
.L_x_270:
        /* <DEDUP_REMOVED lines=10> */
.L_x_273:
[----:B------:R-:W-:Y:S05]  /*73a0*/  BSYNC B1 ;  /* 0x0000000000017941 */ /* 0x000fea0003800000 */
.L_x_272:
        /* <DEDUP_REMOVED lines=9> */
.L_x_275:
[----:B------:R-:W-:Y:S05]  /*7440*/  BSYNC B1 ;  /* 0x0000000000017941 */ /* 0x000fea0003800000 */
.L_x_274:
        /* <DEDUP_REMOVED lines=9> */
.L_x_277:
[----:B------:R-:W-:Y:S05]  /*74e0*/  BSYNC B1 ;  /* 0x0000000000017941 */ /* 0x000fea0003800000 */
.L_x_276:
        /* <DEDUP_REMOVED lines=10> */
.L_x_279:
[----:B------:R-:W-:Y:S05]  /*7590*/  BSYNC B1 ;  /* 0x0000000000017941 */ /* 0x000fea0003800000 */
.L_x_278:
        /* <DEDUP_REMOVED lines=10> */
.L_x_281:
[----:B------:R-:W-:Y:S05]  /*7640*/  BSYNC B1 ;  /* 0x0000000000017941 */ /* 0x000fea0003800000 */
.L_x_280:
[----:B01--45:R-:W-:Y:S01]  /*7650*/  HADD2.F32 R7, -RZ, R22.H0_H0 ;  /* 0x20000016ff077230 */ /* 0x033fe20000004100 */
        /* <DEDUP_REMOVED lines=8> */
.L_x_283:
[----:B------:R-:W-:Y:S05]  /*76e0*/  BSYNC B1 ;  /* 0x0000000000017941 */ /* 0x000fea0003800000 */
.L_x_282:
[----:B0----5:R-:W-:Y:S01]  /*76f0*/  HADD2.F32 R5, -RZ, R22.H0_H0 ;  /* 0x20000016ff057230 */ /* 0x021fe20000004100 */
[----:B------:R-:W-:Y:S01]  /*7700*/  ISETP.GT.AND P0, PT, R3, 0x8, P0 ;  /* 0x000000080300780c */ /* 0x000fe20000704270 */
[----:B------:R-:W-:Y:S01]  /*7710*/  @P1 IMAD.MOV.U32 R4, RZ, RZ, R10 ;  /* 0x000000ffff041224 */ /* 0x000fe200078e000a */
[----:B------:R-:W-:Y:S02]  /*7720*/  BSSY B1, `(.L_x_284) ;  /* 0x0000009000017945 */ /* 0x000fe40003800000 */
[----:B------:R-:W-:-:S04]  /*7730*/  FMUL R5, R5, R152 ;  /* 0x0000009805057220 */ /* 0x000fc80000400000 */
[----:B------:R-:W-:-:S05]  /*7740*/  FFMA R5, R150, R153, R5 ;  /* 0x0000009996057223 */ /* 0x000fca0000000005 */
[----:B------:R-:W-:-:S04]  /*7750*/  F2FP.F16.F32.PACK_AB R5, RZ, R5 ;  /* 0x00000005ff05723e */ /* 0x000fc800000000ff */
[----:B------:R-:W-:Y:S01]  /*7760*/  PRMT R2, R5, 0x7610, R2 ;  /* 0x0000761005027816 */ /* 0x000fe20000000002 */
[----:B------:R-:W-:-:S05]  /*7770*/  @P1 IMAD.MOV.U32 R5, RZ, RZ, R11 ;  /* 0x000000ffff051224 */ /* 0x000fca00078e000b */
[----:B------:R0:W-:Y:S01]  /*7780*/  @P1 STG.E.U16 desc[UR36][R4.64+0x1f0], R2 ;  /* 0x0001f00204001986 */ /* 0x0001e2000c101524 */
[----:B------:R-:W-:Y:S05]  /*7790*/  @!P0 BRA `(.L_x_285) ;  /* 0x0000000000048947 */ /* 0x000fea0003800000 */
[----:B------:R4:W5:Y:S02]  /*77a0*/  LDG.E.LTC128B.U16 R22, desc[UR36][R8.64+0x1f2] ;  /* 0x0001f22408167981 */ /* 0x000964000c1e1520 */
.L_x_285:
[----:B------:R-:W-:Y:S05]  /*77b0*/  BSYNC B1 ;  /* 0x0000000000017941 */ /* 0x000fea0003800000 */
.L_x_284:
[----:B------:R-:W-:Y:S05]  /*77c0*/  @!P0 BRA `(.L_x_286) ;  /* 0x0000002400488947 */ /* 0x000fea0003800000 */
[----:B-----5:R-:W-:-:S05]  /*77d0*/  HADD2.F32 R3, -RZ, R22.H0_H0 ;  /* 0x20000016ff037230 */ /* 0x020fca0000004100 */
[----:B------:R-:W-:-:S04]  /*77e0*/  FMUL R0, R3, R152 ;  /* 0x0000009803007220 */ /* 0x000fc80000400000 */
[----:B------:R-:W-:-:S05]  /*77f0*/  FFMA R0, R151, R153, R0 ;  /* 0x0000009997007223 */ /* 0x000fca0000000000 */
[----:B------:R-:W-:-:S05]  /*7800*/  F2FP.F16.F32.PACK_AB R0, RZ, R0 ;  /* 0x00000000ff00723e */ /* 0x000fca00000000ff */
[----:B------:R0:W-:Y:S01]  /*7810*/  STG.E.U16 desc[UR36][R10.64+0x1f2], R0 ;  /* 0x0001f2000a007986 */ /* 0x0001e2000c101524 */
[----:B------:R-:W-:Y:S05]  /*7820*/  BRA `(.L_x_286) ;  /* 0x0000002400307947 */ /* 0x000fea0003800000 */
.L_x_33:
[----:B------:R-:W-:Y:S01]  /*7830*/  ISETP.GT.AND P0, PT, R0, 0x1, PT ;  /* 0x000000010000780c */ /* 0x000fe20003f04270 */
[----:B------:R-:W-:Y:S01]  /*7840*/  ULDC.64 UR4, c[0x0][0x5c0] ;  /* 0x0001700000047ab9 */ /* 0x000fe20000000a00 */
[-C--:B------:R-:W-:Y:S01]  /*7850*/  FMUL R24, R24, R153.reuse ;  /* 0x0000009918187220 */ /* 0x080fe20000400000 */
[-C--:B------:R-:W-:Y:S01]  /*7860*/  FMUL R25, R25, R153.reuse ;  /* 0x0000009919197220 */ /* 0x080fe20000400000 */
[----:B------:R-:W-:Y:S01]  /*7870*/  ISETP.GT.AND P3, PT, R3, RZ, P0 ;  /* 0x000000ff0300720c */ /* 0x000fe20000764270 */
[-C--:B------:R-:W-:Y:S01]  /*7880*/  FMUL R26, R26, R153.reuse ;  /* 0x000000991a1a7220 */ /* 0x080fe20000400000 */
[----:B------:R-:W-:Y:S01]  /*7890*/  LEA R4, P4, R6, UR4, 0x1 ;  /* 0x0000000406047c11 */ /* 0x000fe2000f8808ff */
[-C--:B------:R-:W-:Y:S01]  /*78a0*/  FMUL R27, R27, R153.reuse ;  /* 0x000000991b1b7220 */ /* 0x080fe20000400000 */
[----:B------:R-:W-:Y:S01]  /*78b0*/  F2FP.F16.F32.PACK_AB R24, RZ, R24 ;  /* 0x00000018ff18723e */ /* 0x000fe200000000ff */
[-C--:B------:R-:W-:Y:S01]  /*78c0*/  FMUL R28, R28, R153.reuse ;  /* 0x000000991c1c7220 */ /* 0x080fe20000400000 */
[----:B------:R-:W-:Y:S01]  /*78d0*/  LEA.HI.X R5, R6, UR5, R179, 0x1, P4 ;  /* 0x0000000506057c11 */ /* 0x000fe2000a0f0cb3 */
[----:B------:R-:W-:Y:S01]  /*78e0*/  FMUL R29, R29, R153 ;  /* 0x000000991d1d7220 */ /* 0x000fe20000400000 */
[----:B------:R-:W-:Y:S01]  /*78f0*/  F2FP.F16.F32.PACK_AB R25, RZ, R25 ;  /* 0x00000019ff19723e */ /* 0x000fe200000000ff */
[-C--:B------:R-:W-:Y:S01]  /*7900*/  FMUL R30, R30, R153.reuse ;  /* 0x000000991e1e7220 */ /* 0x080fe20000400000 */
[----:B------:R-:W-:Y:S01]  /*7910*/  SHF.L.U64.HI R11, R10, 0x4, R11 ;  /* 0x000000040a0b7819 */ /* 0x000fe2000001020b */
[----:B------:R-:W-:Y:S01]  /*7920*/  @P1 STG.E.U16 desc[UR36][R4.64], R24 ;  /* 0x0000001804001986 */ /* 0x000fe2000c101524 */
[----:B------:R-:W-:Y:S01]  /*7930*/  ISETP.GT.AND P1, PT, R0, 0x8, PT ;  /* 0x000000080000780c */ /* 0x000fe20003f24270 */
[-C--:B------:R-:W-:Y:S01]  /*7940*/  FMUL R31, R31, R153.reuse ;  /* 0x000000991f1f7220 */ /* 0x080fe20000400000 */
[C---:B------:R-:W-:Y:S01]  /*7950*/  ISETP.GT.AND P4, PT, R3.reuse, 0x8, P0 ;  /* 0x000000080300780c */ /* 0x040fe20000784270 */
[----:B------:R-:W-:Y:S01]  /*7960*/  @P3 STG.E.U16 desc[UR36][R4.64+0x2], R25 ;  /* 0x0000021904003986 */ /* 0x000fe2000c101524 */
[----:B------:R-:W-:Y:S01]  /*7970*/  LEA R6, P3, R10, R4, 0x4 ;  /* 0x000000040a067211 */ /* 0x000fe200078620ff */
[-C--:B------:R-:W-:Y:S01]  /*7980*/  FMUL R32, R32, R153.reuse ;  /* 0x0000009920207220 */ /* 0x080fe20000400000 */
[----:B------:R-:W-:Y:S01]  /*7990*/  ISETP.GT.AND P2, PT, R3, 0x8, P2 ;  /* 0x000000080300780c */ /* 0x000fe20001744270 */
[-C--:B------:R-:W-:Y:S01]  /*79a0*/  FMUL R33, R33, R153.reuse ;  /* 0x0000009921217220 */ /* 0x080fe20000400000 */
[----:B------:R-:W-:Y:S01]  /*79b0*/  ISETP.GT.AND P0, PT, R0, 0x9, PT ;  /* 0x000000090000780c */ /* 0x000fe20003f04270 */
[----:B------:R-:W-:Y:S01]  /*79c0*/  IMAD.X R7, R11, 0x1, R5, P3 ;  /* 0x000000010b077824 */ /* 0x000fe200018e0605 */
[C---:B------:R-:W-:Y:S01]  /*79d0*/  ISETP.GT.AND P5, PT, R3.reuse, RZ, P1 ;  /* 0x000000ff0300720c */ /* 0x040fe20000fa4270 */
[-C--:B------:R-:W-:Y:S01]  /*79e0*/  FMUL R34, R34, R153.reuse ;  /* 0x0000009922227220 */ /* 0x080fe20000400000 */
[----:B------:R-:W-:Y:S01]  /*79f0*/  ISETP.GT.AND P3, PT, R3, RZ, P0 ;  /* 0x000000ff0300720c */ /* 0x000fe20000764270 */
[-C--:B------:R-:W-:Y:S01]  /*7a00*/  FMUL R35, R35, R153.reuse ;  /* 0x0000009923237220 */ /* 0x080fe20000400000 */
[----:B------:R-:W-:Y:S01]  /*7a10*/  F2FP.F16.F32.PACK_AB R26, RZ, R26 ;  /* 0x0000001aff1a723e */ /* 0x000fe200000000ff */
[----:B------:R-:W-:Y:S01]  /*7a20*/  FMUL R36, R36, R153 ;  /* 0x0000009924247220 */ /* 0x000fe20000400000 */
[----:B------:R-:W-:Y:S01]  /*7a30*/  F2FP.F16.F32.PACK_AB R27, RZ, R27 ;  /* 0x0000001bff1b723e */ /* 0x000fe200000000ff */
[----:B------:R-:W-:Y:S01]  /*7a40*/  FMUL R37, R37, R153 ;  /* 0x0000009925257220 */ /* 0x000fe20000400000 */
[----:B------:R-:W-:Y:S01]  /*7a50*/  F2FP.F16.F32.PACK_AB R28, RZ, R28 ;  /* 0x0000001cff1c723e */ /* 0x000fe200000000ff */
[----:B------:R-:W-:Y:S01]  /*7a60*/  @P2 STG.E.U16 desc[UR36][R6.64], R26 ;  /* 0x0000001a06002986 */ /* 0x000fe2000c101524 */
[----:B------:R-:W-:Y:S01]  /*7a70*/  F2FP.F16.F32.PACK_AB R29, RZ, R29 ;  /* 0x0000001dff1d723e */ /* 0x000fe200000000ff */
[-C--:B------:R-:W-:Y:S01]  /*7a80*/  FMUL R38, R38, R153.reuse ;  /* 0x0000009926267220 */ /* 0x080fe20000400000 */
[----:B------:R-:W-:Y:S01]  /*7a90*/  ISETP.GT.AND P2, PT, R3, 0x8, P1 ;  /* 0x000000080300780c */ /* 0x000fe20000f44270 */
[----:B------:R-:W-:Y:S01]  /*7aa0*/  @P4 STG.E.U16 desc[UR36][R6.64+0x2], R27 ;  /* 0x0000021b06004986 */ /* 0x000fe2000c101524 */
[----:B------:R-:W-:Y:S01]  /*7ab0*/  ISETP.GT.AND P1, PT, R0, 0x10, PT ;  /* 0x000000100000780c */ /* 0x000fe20003f24270 */
[-C--:B------:R-:W-:Y:S01]  /*7ac0*/  FMUL R39, R39, R153.reuse ;  /* 0x0000009927277220 */ /* 0x080fe20000400000 */
[----:B------:R-:W-:Y:S01]  /*7ad0*/  F2FP.F16.F32.PACK_AB R30, RZ, R30 ;  /* 0x0000001eff1e723e */ /* 0x000fe200000000ff */
[----:B------:R-:W-:Y:S01]  /*7ae0*/  @P5 STG.E.U16 desc[UR36][R4.64+0x10], R28 ;  /* 0x0000101c04005986 */ /* 0x000fe2000c101524 */
[C---:B------:R-:W-:Y:S01]  /*7af0*/  ISETP.GT.AND P4, PT, R3.reuse, RZ, P1 ;  /* 0x000000ff0300720c */ /* 0x040fe20000f84270 */
[----:B------:R-:W-:Y:S01]  /*7b00*/  FMUL R40, R40, R153 ;  /* 0x0000009928287220 */ /* 0x000fe20000400000 */
[----:B------:R-:W-:Y:S01]  /*7b10*/  F2FP.F16.F32.PACK_AB R31, RZ, R31 ;  /* 0x0000001fff1f723e */ /* 0x000fe200000000ff */
[----:B------:R-:W-:Y:S01]  /*7b20*/  @P3 STG.E.U16 desc[UR36][R4.64+0x12], R29 ;  /* 0x0000121d04003986 */ /* 0x000fe2000c101524 */
[----:B------:R-:W-:Y:S01]  /*7b30*/  ISETP.GT.AND P3, PT, R3, 0x8, P0 ;  /* 0x000000080300780c */ /* 0x000fe20000764270 */
[-C--:B------:R-:W-:Y:S01]  /*7b40*/  FMUL R41, R41, R153.reuse ;  /* 0x0000009929297220 */ /* 0x080fe20000400000 */
[----:B------:R-:W-:Y:S01]  /*7b50*/  ISETP.GT.AND P0, PT, R0, 0x11, PT ;  /* 0x000000110000780c */ /* 0x000fe20003f04270 */
[----:B------:R-:W-:Y:S01]  /*7b60*/  @P2 STG.E.U16 desc[UR36][R6.64+0x10], R30 ;  /* 0x0000101e06002986 */ /* 0x000fe2000c101524 */
[----:B------:R-:W-:Y:S01]  /*7b70*/  F2FP.F16.F32.PACK_AB R32, RZ, R32 ;  /* 0x00000020ff20723e */ /* 0x000fe200000000ff */
[-C--:B------:R-:W-:Y:S01]  /*7b80*/  FMUL R42, R42, R153.reuse ;  /* 0x000000992a2a7220 */ /* 0x080fe20000400000 */
[----:B------:R-:W-:Y:S01]  /*7b90*/  ISETP.GT.AND P5, PT, R3, RZ, P0 ;  /* 0x000000ff0300720c */ /* 0x000fe200007a4270 */
[-C--:B------:R-:W-:Y:S01]  /*7ba0*/  FMUL R43, R43, R153.reuse ;  /* 0x000000992b2b7220 */ /* 0x080fe20000400000 */
[----:B------:R-:W-:Y:S01]  /*7bb0*/  ISETP.GT.AND P2, PT, R3, 0x8, P1 ;  /* 0x000000080300780c */ /* 0x000fe20000f44270 */
[-C--:B------:R-:W-:Y:S01]  /*7bc0*/  FMUL R44, R44, R153.reuse ;  /* 0x000000992c2c7220 */ /* 0x080fe20000400000 */
[----:B------:R-:W-:Y:S01]  /*7bd0*/  ISETP.GT.AND P1, PT, R0, 0x18, PT ;  /* 0x000000180000780c */ /* 0x000fe20003f24270 */
[----:B------:R-:W-:Y:S01]  /*7be0*/  FMUL R45, R45, R153 ;  /* 0x000000992d2d7220 */ /* 0x000fe20000400000 */
[----:B------:R-:W-:Y:S01]  /*7bf0*/  F2FP.F16.F32.PACK_AB R33, RZ, R33 ;  /* 0x00000021ff21723e */ /* 0x000fe200000000ff */
[----:B------:R-:W-:Y:S01]  /*7c00*/  @P3 STG.E.U16 desc[UR36][R6.64+0x12], R31 ;  /* 0x0000121f06003986 */ /* 0x000fe2000c101524 */
[C---:B------:R-:W-:Y:S01]  /*7c10*/  ISETP.GT.AND P3, PT, R3.reuse, 0x8, P0 ;  /* 0x000000080300780c */ /* 0x040fe20000764270 */
[-C--:B------:R-:W-:Y:S01]  /*7c20*/  FMUL R46, R46, R153.reuse ;  /* 0x000000992e2e7220 */ /* 0x080fe20000400000 */
[----:B------:R-:W-:Y:S01]  /*7c30*/  ISETP.GT.AND P0, PT, R0, 0x19, PT ;  /* 0x000000190000780c */ /* 0x000fe20003f04270 */
[----:B------:R-:W-:Y:S01]  /*7c40*/  @P4 STG.E.U16 desc[UR36][R4.64+0x20], R32 ;  /* 0x0000202004004986 */ /* 0x000fe2000c101524 */
[----:B------:R-:W-:Y:S01]  /*7c50*/  ISETP.GT.AND P4, PT, R3, RZ, P1 ;  /* 0x000000ff0300720c */ /* 0x000fe20000f84270 */
[-C--:B------:R-:W-:Y:S01]  /*7c60*/  FMUL R47, R47, R153.reuse ;  /* 0x000000992f2f7220 */ /* 0x080fe20000400000 */
[----:B------:R-:W-:Y:S01]  /*7c70*/  F2FP.F16.F32.PACK_AB R34, RZ, R34 ;  /* 0x00000022ff22723e */ /* 0x000fe200000000ff */
[----:B------:R-:W-:Y:S01]  /*7c80*/  @P5 STG.E.U16 desc[UR36][R4.64+0x22], R33 ;  /* 0x0000222104005986 */ /* 0x000fe2000c101524 */
[----:B------:R-:W-:Y:S01]  /*7c90*/  ISETP.GT.AND P5, PT, R3, RZ, P0 ;  /* 0x000000ff0300720c */ /* 0x000fe200007a4270 */
[----:B------:R-:W-:Y:S01]  /*7ca0*/  FMUL R48, R48, R153 ;  /* 0x0000009930307220 */ /* 0x000fe20000400000 */
[----:B------:R-:W-:Y:S01]  /*7cb0*/  F2FP.F16.F32.PACK_AB R35, RZ, R35 ;  /* 0x00000023ff23723e */ /* 0x000fe200000000ff */
[----:B------:R-:W-:Y:S01]  /*7cc0*/  @P2 STG.E.U16 desc[UR36][R6.64+0x20], R34 ;  /* 0x0000202206002986 */ /* 0x000fe2000c101524 */
[----:B------:R-:W-:Y:S01]  /*7cd0*/  F2FP.F16.F32.PACK_AB R36, RZ, R36 ;  /* 0x00000024ff24723e */ /* 0x000fe200000000ff */
[-C--:B------:R-:W-:Y:S01]  /*7ce0*/  FMUL R49, R49, R153.reuse ;  /* 0x0000009931317220 */ /* 0x080fe20000400000 */
[C---:B------:R-:W-:Y:S01]  /*7cf0*/  ISETP.GT.AND P2, PT, R3.reuse, 0x8, P1 ;  /* 0x000000080300780c */ /* 0x040fe20000f44270 */
[----:B------:R-:W-:Y:S01]  /*7d00*/  @P3 STG.E.U16 desc[UR36][R6.64+0x22], R35 ;  /* 0x0000222306003986 */ /* 0x000fe2000c101524 */
[----:B------:R-:W-:Y:S01]  /*7d10*/  ISETP.GT.AND P1, PT, R0, 0x20, PT ;  /* 0x000000200000780c */ /* 0x000fe20003f24270 */
[----:B------:R-:W-:Y:S01]  /*7d20*/  FMUL R50, R50, R153 ;  /* 0x0000009932327220 */ /* 0x000fe20000400000 */
[----:B------:R-:W-:Y:S01]  /*7d30*/  F2FP.F16.F32.PACK_AB R37, RZ, R37 ;  /* 0x00000025ff25723e */ /* 0x000fe200000000ff */
[----:B------:R-:W-:Y:S01]  /*7d40*/  @P4 STG.E.U16 desc[UR36][R4.64+0x30], R36 ;  /* 0x0000302404004986 */ /* 0x000fe2000c101524 */
[----:B------:R-:W-:Y:S01]  /*7d50*/  ISETP.GT.AND P3, PT, R3, 0x8, P0 ;  /* 0x000000080300780c */ /* 0x000fe20000764270 */
[-C--:B------:R-:W-:Y:S01]  /*7d60*/  FMUL R51, R51, R153.reuse ;  /* 0x0000009933337220 */ /* 0x080fe20000400000 */
[----:B------:R-:W-:Y:S01]  /*7d70*/  ISETP.GT.AND P0, PT, R0, 0x21, PT ;  /* 0x000000210000780c */ /* 0x000fe20003f04270 */
[----:B------:R-:W-:Y:S01]  /*7d80*/  @P5 STG.E.U16 desc[UR36][R4.64+0x32], R37 ;  /* 0x0000322504005986 */ /* 0x000fe2000c101524 */
[----:B------:R-:W-:Y:S01]  /*7d90*/  ISETP.GT.AND P4, PT, R3, RZ, P1 ;  /* 0x000000ff0300720c */ /* 0x000fe20000f84270 */
[-C--:B------:R-:W-:Y:S01]  /*7da0*/  FMUL R52, R52, R153.reuse ;  /* 0x0000009934347220 */ /* 0x080fe20000400000 */
[----:B------:R-:W-:Y:S01]  /*7db0*/  F2FP.F16.F32.PACK_AB R38, RZ, R38 ;  /* 0x00000026ff26723e */ /* 0x000fe200000000ff */
[-C--:B------:R-:W-:Y:S01]  /*7dc0*/  FMUL R53, R53, R153.reuse ;  /* 0x0000009935357220 */ /* 0x080fe20000400000 */
        /* <DEDUP_REMOVED lines=325> */
[----:B------:R-:W-:Y:S01]  /*9220*/  FMUL R151, R151, R153 ;  /* 0x0000009997977220 */ /* 0x000fe20000400000 */
[----:B------:R-:W-:Y:S01]  /*9230*/  ISETP.GT.AND P2, PT, R3, 0x8, P1 ;  /* 0x000000080300780c */ /* 0x000fe20000f44270 */
[----:B------:R-:W-:Y:S01]  /*9240*/  @P3 STG.E.U16 desc[UR36][R6.64+0x132], R103 ;  /* 0x0001326706003986 */ /* 0x000fe2000c101524 */
[----:B------:R-:W-:-:S02]  /*9250*/  ISETP.GT.AND P1, PT, R0, 0xa8, PT ;  /* 0x000000a80000780c */ /* 0x000fc40003f24270 */
[----:B------:R-:W-:Y:S01]  /*9260*/  F2FP.F16.F32.PACK_AB R105, RZ, R105 ;  /* 0x00000069ff69723e */ /* 0x000fe200000000ff */
[----:B------:R-:W-:Y:S01]  /*9270*/  @P4 STG.E.U16 desc[UR36][R4.64+0x140], R104 ;  /* 0x0001406804004986 */ /* 0x000fe2000c101524 */
[C---:B------:R-:W-:Y:S02]  /*9280*/  ISETP.GT.AND P3, PT, R3.reuse, 0x8, P0 ;  /* 0x000000080300780c */ /* 0x040fe40000764270 */
[----:B------:R-:W-:Y:S01]  /*9290*/  ISETP.GT.AND P0, PT, R0, 0xa9, PT ;  /* 0x000000a90000780c */ /* 0x000fe20003f04270 */
[----:B------:R-:W-:Y:S01]  /*92a0*/  @P5 STG.E.U16 desc[UR36][R4.64+0x142], R105 ;  /* 0x0001426904005986 */ /* 0x000fe2000c101524 */
[C---:B------:R-:W-:Y:S02]  /*92b0*/  ISETP.GT.AND P4, PT, R3.reuse, RZ, P1 ;  /* 0x000000ff0300720c */ /* 0x040fe40000f84270 */
[----:B------:R-:W-:Y:S02]  /*92c0*/  F2FP.F16.F32.PACK_AB R106, RZ, R106 ;  /* 0x0000006aff6a723e */ /* 0x000fe400000000ff */
[----:B------:R-:W-:-:S02]  /*92d0*/  ISETP.GT.AND P5, PT, R3, RZ, P0 ;  /* 0x000000ff0300720c */ /* 0x000fc400007a4270 */
[----:B------:R-:W-:Y:S01]  /*92e0*/  F2FP.F16.F32.PACK_AB R107, RZ, R107 ;  /* 0x0000006bff6b723e */ /* 0x000fe200000000ff */
[----:B------:R-:W-:Y:S01]  /*92f0*/  @P2 STG.E.U16 desc[UR36][R6.64+0x140], R106 ;  /* 0x0001406a06002986 */ /* 0x000fe2000c101524 */
[----:B------:R-:W-:Y:S02]  /*9300*/  F2FP.F16.F32.PACK_AB R108, RZ, R108 ;  /* 0x0000006cff6c723e */ /* 0x000fe400000000ff */
[C---:B------:R-:W-:Y:S01]  /*9310*/  ISETP.GT.AND P2, PT, R3.reuse, 0x8, P1 ;  /* 0x000000080300780c */ /* 0x040fe20000f44270 */
[----:B------:R-:W-:Y:S01]  /*9320*/  @P3 STG.E.U16 desc[UR36][R6.64+0x142], R107 ;  /* 0x0001426b06003986 */ /* 0x000fe2000c101524 */
[----:B------:R-:W-:Y:S02]  /*9330*/  ISETP.GT.AND P1, PT, R0, 0xb0, PT ;  /* 0x000000b00000780c */ /* 0x000fe40003f24270 */
[----:B------:R-:W-:Y:S01]  /*9340*/  F2FP.F16.F32.PACK_AB R109, RZ, R109 ;  /* 0x0000006dff6d723e */ /* 0x000fe200000000ff */
[----:B------:R-:W-:Y:S01]  /*9350*/  @P4 STG.E.U16 desc[UR36][R4.64+0x150], R108 ;  /* 0x0001506c04004986 */ /* 0x000fe2000c101524 */
[----:B------:R-:W-:-:S02]  /*9360*/  ISETP.GT.AND P3, PT, R3, 0x8, P0 ;  /* 0x000000080300780c */ /* 0x000fc40000764270 */
[----:B------:R-:W-:Y:S01]  /*9370*/  ISETP.GT.AND P0, PT, R0, 0xb1, PT ;  /* 0x000000b10000780c */ /* 0x000fe20003f04270 */
[----:B------:R-:W-:Y:S01]  /*9380*/  @P5 STG.E.U16 desc[UR36][R4.64+0x152], R109 ;  /* 0x0001526d04005986 */ /* 0x000fe2000c101524 */
[C---:B------:R-:W-:Y:S02]  /*9390*/  ISETP.GT.AND P4, PT, R3.reuse, RZ, P1 ;  /* 0x000000ff0300720c */ /* 0x040fe40000f84270 */
[----:B------:R-:W-:Y:S02]  /*93a0*/  F2FP.F16.F32.PACK_AB R110, RZ, R110 ;  /* 0x0000006eff6e723e */ /* 0x000fe400000000ff */
[----:B------:R-:W-:Y:S02]  /*93b0*/  ISETP.GT.AND P5, PT, R3, RZ, P0 ;  /* 0x000000ff0300720c */ /* 0x000fe400007a4270 */
[----:B------:R-:W-:Y:S01]  /*93c0*/  F2FP.F16.F32.PACK_AB R111, RZ, R111 ;  /* 0x0000006fff6f723e */ /* 0x000fe200000000ff */
[----:B------:R-:W-:Y:S01]  /*93d0*/  @P2 STG.E.U16 desc[UR36][R6.64+0x150], R110 ;  /* 0x0001506e06002986 */ /* 0x000fe2000c101524 */
[----:B------:R-:W-:-:S02]  /*93e0*/  F2FP.F16.F32.PACK_AB R112, RZ, R112 ;  /* 0x00000070ff70723e */ /* 0x000fc400000000ff */
[C---:B------:R-:W-:Y:S01]  /*93f0*/  ISETP.GT.AND P2, PT, R3.reuse, 0x8, P1 ;  /* 0x000000080300780c */ /* 0x040fe20000f44270 */
[----:B------:R-:W-:Y:S01]  /*9400*/  @P3 STG.E.U16 desc[UR36][R6.64+0x152], R111 ;  /* 0x0001526f06003986 */ /* 0x000fe2000c101524 */
[C---:B------:R-:W-:Y:S02]  /*9410*/  ISETP.GT.AND P1, PT, R0.reuse, 0xb8, PT ;  /* 0x000000b80000780c */ /* 0x040fe40003f24270 */
[----:B------:R-:W-:Y:S01]  /*9420*/  F2FP.F16.F32.PACK_AB R113, RZ, R113 ;  /* 0x00000071ff71723e */ /* 0x000fe200000000ff */
[----:B------:R-:W-:Y:S01]  /*9430*/  @P4 STG.E.U16 desc[UR36][R4.64+0x160], R112 ;  /* 0x0001607004004986 */ /* 0x000fe2000c101524 */
[C---:B------:R-:W-:Y:S02]  /*9440*/  ISETP.GT.AND P3, PT, R3.reuse, 0x8, P0 ;  /* 0x000000080300780c */ /* 0x040fe40000764270 */
[----:B------:R-:W-:Y:S01]  /*9450*/  ISETP.GT.AND P0, PT, R0, 0xb9, PT ;  /* 0x000000b90000780c */ /* 0x000fe20003f04270 */
[----:B------:R-:W-:Y:S01]  /*9460*/  @P5 STG.E.U16 desc[UR36][R4.64+0x162], R113 ;  /* 0x0001627104005986 */ /* 0x000fe2000c101524 */
[----:B------:R-:W-:-:S02]  /*9470*/  ISETP.GT.AND P4, PT, R3, RZ, P1 ;  /* 0x000000ff0300720c */ /* 0x000fc40000f84270 */
[----:B------:R-:W-:Y:S02]  /*9480*/  F2FP.F16.F32.PACK_AB R114, RZ, R114 ;  /* 0x00000072ff72723e */ /* 0x000fe400000000ff */
[C---:B------:R-:W-:Y:S02]  /*9490*/  ISETP.GT.AND P5, PT, R3.reuse, RZ, P0 ;  /* 0x000000ff0300720c */ /* 0x040fe400007a4270 */
[----:B------:R-:W-:Y:S01]  /*94a0*/  F2FP.F16.F32.PACK_AB R115, RZ, R115 ;  /* 0x00000073ff73723e */ /* 0x000fe200000000ff */
[----:B------:R-:W-:Y:S01]  /*94b0*/  @P2 STG.E.U16 desc[UR36][R6.64+0x160], R114 ;  /* 0x0001607206002986 */ /* 0x000fe2000c101524 */
[----:B------:R-:W-:Y:S02]  /*94c0*/  F2FP.F16.F32.PACK_AB R116, RZ, R116 ;  /* 0x00000074ff74723e */ /* 0x000fe400000000ff */
        /* <DEDUP_REMOVED lines=65> */
[----:B------:R-:W-:Y:S02]  /*98e0*/  ISETP.GT.AND P5, PT, R3, RZ, P0 ;  /* 0x000000ff0300720c */ /* 0x000fe400007a4270 */
[----:B------:R-:W-:Y:S02]  /*98f0*/  F2FP.F16.F32.PACK_AB R134, RZ, R134 ;  /* 0x00000086ff86723e */ /* 0x000fe400000000ff */
[----:B------:R-:W-:Y:S02]  /*9900*/  F2FP.F16.F32.PACK_AB R135, RZ, R135 ;  /* 0x00000087ff87723e */ /* 0x000fe400000000ff */
[----:B------:R-:W-:Y:S01]  /*9910*/  F2FP.F16.F32.PACK_AB R136, RZ, R136 ;  /* 0x00000088ff88723e */ /* 0x000fe200000000ff */
[----:B------:R-:W-:Y:S01]  /*9920*/  @P2 STG.E.U16 desc[UR36][R6.64+0x1b0], R134 ;  /* 0x0001b08606002986 */ /* 0x000fe2000c101524 */
[----:B------:R-:W-:-:S02]  /*9930*/  F2FP.F16.F32.PACK_AB R137, RZ, R137 ;  /* 0x00000089ff89723e */ /* 0x000fc400000000ff */
[C---:B------:R-:W-:Y:S01]  /*9940*/  ISETP.GT.AND P1, PT, R3.reuse, 0x8, P1 ;  /* 0x000000080300780c */ /* 0x040fe20000f24270 */
[----:B------:R-:W-:Y:S01]  /*9950*/  @P3 STG.E.U16 desc[UR36][R6.64+0x1b2], R135 ;  /* 0x0001b28706003986 */ /* 0x000fe2000c101524 */
[C---:B------:R-:W-:Y:S02]  /*9960*/  ISETP.GT.AND P2, PT, R3.reuse, 0x8, P0 ;  /* 0x000000080300780c */ /* 0x040fe40000744270 */
[C---:B------:R-:W-:Y:S01]  /*9970*/  ISETP.GT.AND P0, PT, R0.reuse, 0xe9, PT ;  /* 0x000000e90000780c */ /* 0x040fe20003f04270 */
[----:B------:R-:W-:Y:S01]  /*9980*/  @P4 STG.E.U16 desc[UR36][R4.64+0x1c0], R136 ;  /* 0x0001c08804004986 */ /* 0x000fe2000c101524 */
[----:B------:R-:W-:Y:S02]  /*9990*/  ISETP.GT.AND P4, PT, R0, 0xe8, PT ;  /* 0x000000e80000780c */ /* 0x000fe40003f84270 */
[----:B------:R-:W-:Y:S01]  /*99a0*/  F2FP.F16.F32.PACK_AB R138, RZ, R138 ;  /* 0x0000008aff8a723e */ /* 0x000fe200000000ff */
[----:B------:R-:W-:Y:S01]  /*99b0*/  @P5 STG.E.U16 desc[UR36][R4.64+0x1c2], R137 ;  /* 0x0001c28904005986 */ /* 0x000fe2000c101524 */
[----:B------:R-:W-:-:S02]  /*99c0*/  ISETP.GT.AND P5, PT, R3, RZ, P4 ;  /* 0x000000ff0300720c */ /* 0x000fc400027a4270 */
[----:B------:R-:W-:Y:S01]  /*99d0*/  F2FP.F16.F32.PACK_AB R139, RZ, R139 ;  /* 0x0000008bff8b723e */ /* 0x000fe200000000ff */
[----:B------:R-:W-:Y:S01]  /*99e0*/  @P1 STG.E.U16 desc[UR36][R6.64+0x1c0], R138 ;  /* 0x0001c08a06001986 */ /* 0x000fe2000c101524 */
[----:B------:R-:W-:Y:S02]  /*99f0*/  F2FP.F16.F32.PACK_AB R140, RZ, R140 ;  /* 0x0000008cff8c723e */ /* 0x000fe400000000ff */
[C---:B------:R-:W-:Y:S01]  /*9a00*/  ISETP.GT.AND P3, PT, R3.reuse, RZ, P0 ;  /* 0x000000ff0300720c */ /* 0x040fe20000764270 */
[----:B------:R-:W-:Y:S01]  /*9a10*/  @P2 STG.E.U16 desc[UR36][R6.64+0x1c2], R139 ;  /* 0x0001c28b06002986 */ /* 0x000fe2000c101524 */
[C---:B------:R-:W-:Y:S02]  /*9a20*/  ISETP.GT.AND P4, PT, R3.reuse, 0x8, P4 ;  /* 0x000000080300780c */ /* 0x040fe40002784270 */
[----:B------:R-:W-:Y:S02]  /*9a30*/  F2FP.F16.F32.PACK_AB R141, RZ, R141 ;  /* 0x0000008dff8d723e */ /* 0x000fe400000000ff */
[----:B------:R-:W-:Y:S01]  /*9a40*/  F2FP.F16.F32.PACK_AB R142, RZ, R142 ;  /* 0x0000008eff8e723e */ /* 0x000fe200000000ff */
[----:B------:R-:W-:Y:S01]  /*9a50*/  @P5 STG.E.U16 desc[UR36][R4.64+0x1d0], R140 ;  /* 0x0001d08c04005986 */ /* 0x000fe2000c101524 */
[----:B------:R-:W-:-:S02]  /*9a60*/  ISETP.GT.AND P5, PT, R3, 0x8, P0 ;  /* 0x000000080300780c */ /* 0x000fc400007a4270 */
[----:B------:R-:W-:Y:S02]  /*9a70*/  F2FP.F16.F32.PACK_AB R143, RZ, R143 ;  /* 0x0000008fff8f723e */ /* 0x000fe400000000ff */
[C---:B------:R-:W-:Y:S01]  /*9a80*/  ISETP.GT.AND P0, PT, R0.reuse, 0xf1, PT ;  /* 0x000000f10000780c */ /* 0x040fe20003f04270 */
[----:B------:R-:W-:Y:S01]  /*9a90*/  @P3 STG.E.U16 desc[UR36][R4.64+0x1d2], R141 ;  /* 0x0001d28d04003986 */ /* 0x000fe2000c101524 */
[----:B------:R-:W-:Y:S02]  /*9aa0*/  ISETP.GT.AND P3, PT, R0, 0xf0, PT ;  /* 0x000000f00000780c */ /* 0x000fe40003f64270 */
[----:B------:R-:W-:Y:S01]  /*9ab0*/  F2FP.F16.F32.PACK_AB R144, RZ, R144 ;  /* 0x00000090ff90723e */ /* 0x000fe200000000ff */
[----:B------:R-:W-:Y:S01]  /*9ac0*/  @P4 STG.E.U16 desc[UR36][R6.64+0x1d0], R142 ;  /* 0x0001d08e06004986 */ /* 0x000fe2000c101524 */
[C---:B------:R-:W-:Y:S02]  /*9ad0*/  ISETP.GT.AND P4, PT, R3.reuse, RZ, P3 ;  /* 0x000000ff0300720c */ /* 0x040fe40001f84270 */
[C---:B------:R-:W-:Y:S01]  /*9ae0*/  ISETP.GT.AND P3, PT, R3.reuse, 0x8, P3 ;  /* 0x000000080300780c */ /* 0x040fe20001f64270 */
[----:B------:R-:W-:Y:S01]  /*9af0*/  @P5 STG.E.U16 desc[UR36][R6.64+0x1d2], R143 ;  /* 0x0001d28f06005986 */ /* 0x000fe2000c101524 */
[----:B------:R-:W-:-:S02]  /*9b00*/  ISETP.GT.AND P5, PT, R3, RZ, P0 ;  /* 0x000000ff0300720c */ /* 0x000fc400007a4270 */
[----:B------:R-:W-:Y:S02]  /*9b10*/  F2FP.F16.F32.PACK_AB R145, RZ, R145 ;  /* 0x00000091ff91723e */ /* 0x000fe400000000ff */
[C---:B------:R-:W-:Y:S02]  /*9b20*/  ISETP.GT.AND P0, PT, R3.reuse, 0x8, P0 ;  /* 0x000000080300780c */ /* 0x040fe40000704270 */
[C---:B------:R-:W-:Y:S02]  /*9b30*/  ISETP.GT.AND P1, PT, R0.reuse, 0xf9, PT ;  /* 0x000000f90000780c */ /* 0x040fe40003f24270 */
[----:B------:R-:W-:Y:S01]  /*9b40*/  ISETP.GT.AND P2, PT, R0, 0xf8, PT ;  /* 0x000000f80000780c */ /* 0x000fe20003f44270 */
[----:B------:R-:W-:Y:S01]  /*9b50*/  @P4 STG.E.U16 desc[UR36][R4.64+0x1e0], R144 ;  /* 0x0001e09004004986 */ /* 0x000fe2000c101524 */
[C---:B------:R-:W-:Y:S01]  /*9b60*/  ISETP.GT.AND P4, PT, R3.reuse, RZ, P1 ;  /* 0x000000ff0300720c */ /* 0x040fe20000f84270 */
[----:B------:R-:W-:Y:S01]  /*9b70*/  @P3 IMAD.MOV.U32 R2, RZ, RZ, R6 ;  /* 0x000000ffff023224 */ /* 0x000fe200078e0006 */
[C---:B------:R-:W-:Y:S01]  /*9b80*/  ISETP.GT.AND P1, PT, R3.reuse, 0x8, P1 ;  /* 0x000000080300780c */ /* 0x040fe20000f24270 */
[----:B------:R-:W-:Y:S01]  /*9b90*/  @P5 STG.E.U16 desc[UR36][R4.64+0x1e2], R145 ;  /* 0x0001e29104005986 */ /* 0x000fe2000c101524 */
[----:B------:R-:W-:-:S02]  /*9ba0*/  ISETP.GT.AND P5, PT, R3, RZ, P2 ;  /* 0x000000ff0300720c */ /* 0x000fc400017a4270 */
[----:B------:R-:W-:Y:S01]  /*9bb0*/  ISETP.GT.AND P2, PT, R3, 0x8, P2 ;  /* 0x000000080300780c */ /* 0x000fe20001744270 */
[----:B------:R-:W-:Y:S01]  /*9bc0*/  @P3 IMAD.MOV.U32 R3, RZ, RZ, R7 ;  /* 0x000000ffff033224 */ /* 0x000fe200078e0007 */
[----:B------:R-:W-:Y:S02]  /*9bd0*/  F2FP.F16.F32.PACK_AB R146, RZ, R146 ;  /* 0x00000092ff92723e */ /* 0x000fe400000000ff */
[----:B------:R-:W-:Y:S02]  /*9be0*/  F2FP.F16.F32.PACK_AB R147, RZ, R147 ;  /* 0x00000093ff93723e */ /* 0x000fe400000000ff */
[----:B------:R-:W-:Y:S01]  /*9bf0*/  F2FP.F16.F32.PACK_AB R148, RZ, R148 ;  /* 0x00000094ff94723e */ /* 0x000fe200000000ff */
[----:B------:R0:W-:Y:S01]  /*9c00*/  @P3 STG.E.U16 desc[UR36][R2.64+0x1e0], R146 ;  /* 0x0001e09202003986 */ /* 0x0001e2000c101524 */
[----:B------:R-:W-:Y:S02]  /*9c10*/  F2FP.F16.F32.PACK_AB R149, RZ, R149 ;  /* 0x00000095ff95723e */ /* 0x000fe400000000ff */
[----:B------:R-:W-:-:S02]  /*9c20*/  F2FP.F16.F32.PACK_AB R150, RZ, R150 ;  /* 0x00000096ff96723e */ /* 0x000fc400000000ff */
[----:B------:R-:W-:Y:S01]  /*9c30*/  F2FP.F16.F32.PACK_AB R151, RZ, R151 ;  /* 0x00000097ff97723e */ /* 0x000fe200000000ff */
[----:B0-----:R-:W-:Y:S02]  /*9c40*/  @P0 IMAD.MOV.U32 R2, RZ, RZ, R6 ;  /* 0x000000ffff020224 */ /* 0x001fe400078e0006 */
[----:B------:R-:W-:-:S05]  /*9c50*/  @P0 IMAD.MOV.U32 R3, RZ, RZ, R7 ;  /* 0x000000ffff030224 */ /* 0x000fca00078e0007 */
[----:B------:R0:W-:Y:S02]  /*9c60*/  @P0 STG.E.U16 desc[UR36][R2.64+0x1e2], R147 ;  /* 0x0001e29302000986 */ /* 0x0001e4000c101524 */
[----:B0-----:R-:W-:Y:S02]  /*9c70*/  @P5 IMAD.MOV.U32 R2, RZ, RZ, R4 ;  /* 0x000000ffff025224 */ /* 0x001fe400078e0004 */
[----:B------:R-:W-:-:S05]  /*9c80*/  @P5 IMAD.MOV.U32 R3, RZ, RZ, R5 ;  /* 0x000000ffff035224 */ /* 0x000fca00078e0005 */
[----:B------:R0:W-:Y:S04]  /*9c90*/  @P5 STG.E.U16 desc[UR36][R2.64+0x1f0], R148 ;  /* 0x0001f09402005986 */ /* 0x0001e8000c101524 */
[----:B------:R1:W-:Y:S01]  /*9ca0*/  @P4 STG.E.U16 desc[UR36][R4.64+0x1f2], R149 ;  /* 0x0001f29504004986 */ /* 0x0003e2000c101524 */
[----:B0-----:R-:W-:Y:S02]  /*9cb0*/  @P2 IMAD.MOV.U32 R2, RZ, RZ, R6 ;  /* 0x000000ffff022224 */ /* 0x001fe400078e0006 */
[----:B------:R-:W-:-:S05]  /*9cc0*/  @P2 IMAD.MOV.U32 R3, RZ, RZ, R7 ;  /* 0x000000ffff032224 */ /* 0x000fca00078e0007 */
[----:B------:R1:W-:Y:S04]  /*9cd0*/  @P2 STG.E.U16 desc[UR36][R2.64+0x1f0], R150 ;  /* 0x0001f09602002986 */ /* 0x0003e8000c101524 */
[----:B------:R1:W-:Y:S02]  /*9ce0*/  @P1 STG.E.U16 desc[UR36][R6.64+0x1f2], R151 ;  /* 0x0001f29706001986 */ /* 0x0003e4000c101524 */
.L_x_286:
[----:B------:R-:W-:Y:S05]  /*9cf0*/  BSYNC B0 ;  /* 0x0000000000007941 */ /* 0x000fea0003800000 */
.L_x_32:
[----:B01----:R-:W2:Y:S01]  /*9d00*/  LDL.64 R2, [R1] ;  /* 0x0000000001027983 */ /* 0x003ea20000100a00 */
[----:B------:R-:W-:Y:S01]  /*9d10*/  ULDC.64 UR4, c[0x0][0x650] ;  /* 0x0001940000047ab9 */ /* 0x000fe20000000a00 */
[----:B------:R0:W-:Y:S01]  /*9d20*/  SYNCS.ARRIVE.TRANS64.A1T0 RZ, [R160+UR45], RZ ;  /* 0x000000ffa0ff79a7 */ /* 0x0001e2000810002d */
[----:B------:R-:W-:Y:S01]  /*9d30*/  PRMT R0, RZ, 0x7610, R0 ;  /* 0x00007610ff007816 */ /* 0x000fe20000000000 */
[----:B------:R-:W-:Y:S02]  /*9d40*/  IMAD.MOV.U32 R19, RZ, RZ, -0x1 ;  /* 0xffffffffff137424 */ /* 0x000fe400078e00ff */
[----:B-----5:R-:W-:Y:S01]  /*9d50*/  IMAD.MOV.U32 R22, RZ, RZ, -0x1 ;  /* 0xffffffffff167424 */ /* 0x020fe200078e00ff */
[----:B--2---:R-:W-:-:S04]  /*9d60*/  LEA R18, P0, R2, R18, 0x1 ;  /* 0x0000001202127211 */ /* 0x004fc800078008ff */
[----:B------:R-:W-:Y:S01]  /*9d70*/  LEA.HI.X R17, R2, R17, R23, 0x1, P0 ;  /* 0x0000001102117211 */ /* 0x000fe200000f0c17 */
[----:B------:R-:W-:Y:S01]  /*9d80*/  IMAD.MOV.U32 R2, RZ, RZ, -0x1 ;  /* 0xffffffffff027424 */ /* 0x000fe200078e00ff */
[----:B------:R-:W-:-:S04]  /*9d90*/  ISETP.GE.U32.AND P0, PT, R18, UR4, PT ;  /* 0x0000000412007c0c */ /* 0x000fc8000bf06070 */
[----:B------:R-:W-:-:S13]  /*9da0*/  ISETP.GE.U32.AND.EX P0, PT, R17, UR5, PT, P0 ;  /* 0x0000000511007c0c */ /* 0x000fda000bf06100 */
[----:B0-----:R-:W-:Y:S05]  /*9db0*/  @P0 BRA `(.L_x_287) ;  /* 0x0000000400700947 */ /* 0x001fea0003800000 */
[----:B------:R-:W0:Y:S01]  /*9dc0*/  S2R R10, SR_CTAID.X ;  /* 0x00000000000a7919 */ /* 0x000e220000002500 */
[----:B---34-:R-:W1:Y:S01]  /*9dd0*/  LDC.64 R8, c[0x0][0x628] ;  /* 0x00018a00ff087b82 */ /* 0x018e620000000a00 */
[----:B------:R-:W-:Y:S01]  /*9de0*/  ULDC UR4, c[0x0][0x150] ;  /* 0x0000540000047ab9 */ /* 0x000fe20000000800 */
[----:B------:R-:W-:Y:S01]  /*9df0*/  IMAD.MOV.U32 R6, RZ, RZ, R18 ;  /* 0x000000ffff067224 */ /* 0x000fe200078e0012 */
[----:B------:R-:W2:Y:S01]  /*9e00*/  S2R R20, SR_CTAID.Y ;  /* 0x0000000000147919 */ /* 0x000ea20000002600 */
[----:B------:R-:W-:-:S04]  /*9e10*/  IMAD.MOV.U32 R7, RZ, RZ, R17 ;  /* 0x000000ffff077224 */ /* 0x000fc800078e0011 */
[----:B------:R-:W3:Y:S08]  /*9e20*/  LDC R15, c[0x0][0x144] ;  /* 0x00005100ff0f7b82 */ /* 0x000ef00000000800 */
[----:B------:R-:W4:Y:S08]  /*9e30*/  LDC R0, c[0x0][0x630] ;  /* 0x00018c00ff007b82 */ /* 0x000f300000000800 */
[----:B------:R-:W2:Y:S01]  /*9e40*/  LDC.64 R12, c[0x0][0x620] ;  /* 0x00018800ff0c7b82 */ /* 0x000ea20000000a00 */
[----:B-1----:R-:W-:-:S04]  /*9e50*/  ISETP.NE.U32.AND P0, PT, R8, RZ, PT ;  /* 0x000000ff0800720c */ /* 0x002fc80003f05070 */
[----:B------:R-:W-:Y:S02]  /*9e60*/  ISETP.NE.AND.EX P0, PT, R9, RZ, PT, P0 ;  /* 0x000000ff0900720c */ /* 0x000fe40003f05300 */
[----:B0-----:R-:W-:-:S05]  /*9e70*/  I2FP.F32.U32 R2, R10 ;  /* 0x0000000a00027245 */ /* 0x001fca0000201000 */
[----:B------:R-:W-:-:S04]  /*9e80*/  FMUL R2, R2, UR4 ;  /* 0x0000000402027c20 */ /* 0x000fc80008400000 */
[----:B------:R0:W1:Y:S02]  /*9e90*/  F2I.U32.TRUNC.NTZ R14, R2 ;  /* 0x00000002000e7305 */ /* 0x000064000020f000 */
[----:B---34-:R-:W-:Y:S05]  /*9ea0*/  @!P0 BRA `(.L_x_288) ;  /* 0x0000000000288947 */ /* 0x018fea0003800000 */
[----:B------:R-:W3:Y:S02]  /*9eb0*/  LDC R3, c[0x0][0x634] ;  /* 0x00018d00ff037b82 */ /* 0x000ee40000000800 */
[----:B---3--:R-:W-:-:S05]  /*9ec0*/  IADD3 R7, P0, R18, R3, RZ ;  /* 0x0000000312077210 */ /* 0x008fca0007f1e0ff */
[----:B------:R-:W-:-:S04]  /*9ed0*/  IMAD.X R11, RZ, RZ, R17, P0 ;  /* 0x000000ffff0b7224 */ /* 0x000fc800000e0611 */
[----:B0-----:R-:W-:-:S04]  /*9ee0*/  IMAD.WIDE.U32 R2, R11, R8, RZ ;  /* 0x000000080b027225 */ /* 0x001fc800078e00ff */
[----:B------:R-:W-:-:S04]  /*9ef0*/  IMAD.WIDE.U32 R4, P0, R7, R9, R2 ;  /* 0x0000000907047225 */ /* 0x000fc80007800002 */
[----:B------:R-:W-:-:S04]  /*9f00*/  IMAD.WIDE.U32 R2, R7, R8, RZ ;  /* 0x0000000807027225 */ /* 0x000fc800078e00ff */
[----:B------:R-:W-:Y:S01]  /*9f10*/  IMAD.X R7, RZ, RZ, RZ, P0 ;  /* 0x000000ffff077224 */ /* 0x000fe200000e06ff */
[----:B------:R-:W-:Y:S01]  /*9f20*/  IADD3 RZ, P0, R3, R4, RZ ;  /* 0x0000000403ff7210 */ /* 0x000fe20007f1e0ff */
[----:B------:R-:W-:-:S04]  /*9f30*/  IMAD.MOV.U32 R6, RZ, RZ, R5 ;  /* 0x000000ffff067224 */ /* 0x000fc800078e0005 */
[----:B------:R-:W-:-:S08]  /*9f40*/  IMAD.WIDE.U32.X R6, R11, R9, R6, P0 ;  /* 0x000000090b067225 */ /* 0x000fd000000e0406 */
.L_x_288:
[----:B------:R-:W3:Y:S01]  /*9f50*/  LDC.64 R26, c[0x0][0x640] ;  /* 0x00019000ff1a7b82 */ /* 0x000ee20000000a00 */
[-C--:B------:R-:W-:Y:S01]  /*9f60*/  SHF.R.U64 R11, R6, R0.reuse, R7 ;  /* 0x00000000060b7219 */ /* 0x080fe20000001207 */
[----:B------:R-:W-:Y:S01]  /*9f70*/  IMAD.MOV.U32 R19, RZ, RZ, R17 ;  /* 0x000000ffff137224 */ /* 0x000fe200078e0011 */
[----:B------:R-:W-:Y:S01]  /*9f80*/  SHF.R.U32.HI R0, RZ, R0, R7 ;  /* 0x00000000ff007219 */ /* 0x000fe20000011607 */
[----:B-1----:R-:W-:Y:S01]  /*9f90*/  IMAD.MOV R14, RZ, RZ, -R14 ;  /* 0x000000ffff0e7224 */ /* 0x002fe200078e0a0e */
[----:B------:R-:W-:Y:S01]  /*9fa0*/  IADD3 R5, P0, RZ, -R11, RZ ;  /* 0x8000000bff057210 */ /* 0x000fe20007f1e0ff */
[----:B------:R-:W-:Y:S01]  /*9fb0*/  ULDC UR4, c[0x0][0x154] ;  /* 0x0000550000047ab9 */ /* 0x000fe20000000800 */
[----:B------:R-:W-:Y:S01]  /*9fc0*/  IMAD.MOV.U32 R7, RZ, RZ, 0x1 ;  /* 0x00000001ff077424 */ /* 0x000fe200078e00ff */
[----:B------:R-:W1:Y:S01]  /*9fd0*/  LDC R4, c[0x0][0x618] ;  /* 0x00018600ff047b82 */ /* 0x000e620000000800 */
[----:B------:R-:W-:Y:S02]  /*9fe0*/  IMAD R22, R15, R14, R10 ;  /* 0x0000000e0f167224 */ /* 0x000fe400078e020a */
[----:B------:R-:W-:-:S04]  /*9ff0*/  IMAD.X R3, RZ, RZ, ~R0, P0 ;  /* 0x000000ffff037224 */ /* 0x000fc800000e0e00 */
[-C--:B--2---:R-:W-:Y:S01]  /*a000*/  IMAD R0, R3, R12.reuse, RZ ;  /* 0x0000000c03007224 */ /* 0x084fe200078e02ff */
[----:B------:R-:W2:Y:S01]  /*a010*/  LDC R6, c[0x0][0x608] ;  /* 0x00018200ff067b82 */ /* 0x000ea20000000800 */
[----:B0-----:R-:W-:-:S04]  /*a020*/  IMAD.WIDE.U32 R2, R5, R12, R18 ;  /* 0x0000000c05027225 */ /* 0x001fc800078e0012 */
[----:B------:R-:W-:Y:S01]  /*a030*/  IMAD R5, R5, R13, R0 ;  /* 0x0000000d05057224 */ /* 0x000fe200078e0200 */
[----:B------:R-:W-:Y:S02]  /*a040*/  I2FP.F32.U32 R0, R20 ;  /* 0x0000001400007245 */ /* 0x000fe40000201000 */
[----:B------:R-:W0:Y:S01]  /*a050*/  LDC R24, c[0x0][0x658] ;  /* 0x00019600ff187b82 */ /* 0x000e220000000800 */
[----:B------:R-:W-:Y:S01]  /*a060*/  IMAD.IADD R3, R3, 0x1, R5 ;  /* 0x0000000103037824 */ /* 0x000fe200078e0205 */
[----:B---3--:R-:W-:Y:S01]  /*a070*/  ISETP.NE.U32.AND P0, PT, R26, RZ, PT ;  /* 0x000000ff1a00720c */ /* 0x008fe20003f05070 */
[----:B------:R-:W-:Y:S01]  /*a080*/  FMUL R0, R0, UR4 ;  /* 0x0000000400007c20 */ /* 0x000fe20008400000 */
[----:B------:R-:W-:Y:S02]  /*a090*/  IMAD.MOV.U32 R5, RZ, RZ, -0x1 ;  /* 0xffffffffff057424 */ /* 0x000fe400078e00ff */
[----:B------:R-:W-:Y:S01]  /*a0a0*/  ISETP.NE.AND.EX P0, PT, R27, RZ, PT, P0 ;  /* 0x000000ff1b00720c */ /* 0x000fe20003f05300 */
[----:B------:R3:W4:Y:S01]  /*a0b0*/  F2I.U32.TRUNC.NTZ R12, R0 ;  /* 0x00000000000c7305 */ /* 0x000722000020f000 */
[----:B------:R-:W3:Y:S01]  /*a0c0*/  LDC R15, c[0x0][0x148] ;  /* 0x00005200ff0f7b82 */ /* 0x000ee20000000800 */
[----:B-1----:R-:W-:-:S02]  /*a0d0*/  SHF.R.U64 R10, R2, R4, R3 ;  /* 0x00000004020a7219 */ /* 0x002fc40000001203 */
[----:B------:R-:W-:-:S05]  /*a0e0*/  SHF.R.U32.HI R3, RZ, R4, R3 ;  /* 0x00000004ff037219 */ /* 0x000fca0000011603 */
[----:B------:R-:W1:Y:S01]  /*a0f0*/  LDC R14, c[0x0][0x600] ;  /* 0x00018000ff0e7b82 */ /* 0x000e620000000800 */
[-CC-:B--2---:R-:W-:Y:S02]  /*a100*/  SHF.R.U64 R8, R10, R6.reuse, R3.reuse ;  /* 0x000000060a087219 */ /* 0x184fe40000001203 */
[----:B------:R-:W-:-:S05]  /*a110*/  SHF.R.U32.HI R3, RZ, R6, R3 ;  /* 0x00000006ff037219 */ /* 0x000fca0000011603 */
[----:B------:R-:W2:Y:S01]  /*a120*/  LDC R21, c[0x0][0x648] ;  /* 0x00019200ff157b82 */ /* 0x000ea20000000800 */
[-CC-:B0-----:R-:W-:Y:S02]  /*a130*/  SHF.R.U64 R13, R8, R24.reuse, R3.reuse ;  /* 0x00000018080d7219 */ /* 0x181fe40000001203 */
[-C--:B------:R-:W-:Y:S02]  /*a140*/  SHF.L.U32 R5, R5, R24.reuse, RZ ;  /* 0x0000001805057219 */ /* 0x080fe400000006ff */
[-C--:B------:R-:W-:Y:S01]  /*a150*/  SHF.R.U32.HI R3, RZ, R24.reuse, R3 ;  /* 0x00000018ff037219 */ /* 0x080fe20000011603 */
[----:B------:R-:W-:Y:S01]  /*a160*/  IMAD.MOV.U32 R2, RZ, RZ, R13 ;  /* 0x000000ffff027224 */ /* 0x000fe200078e000d */
[----:B------:R-:W-:Y:S01]  /*a170*/  SHF.L.U32 R24, R7, R24, RZ ;  /* 0x0000001807187219 */ /* 0x000fe200000006ff */
[----:B------:R-:W0:Y:S01]  /*a180*/  LDC R25, c[0x0][0x638] ;  /* 0x00018e00ff197b82 */ /* 0x000e220000000800 */
[----:B------:R-:W-:-:S07]  /*a190*/  LOP3.LUT R19, RZ, R5, RZ, 0x33, !PT ;  /* 0x00000005ff137212 */ /* 0x000fce00078e33ff */
[----:B------:R-:W0:Y:S01]  /*a1a0*/  LDC R28, c[0x0][0x610] ;  /* 0x00018400ff1c7b82 */ /* 0x000e220000000800 */
[----:B----4-:R-:W-:Y:S05]  /*a1b0*/  @!P0 BRA `(.L_x_289) ;  /* 0x0000000000288947 */ /* 0x010fea0003800000 */
[----:B---3--:R-:W3:Y:S02]  /*a1c0*/  LDC R0, c[0x0][0x64c] ;  /* 0x00019300ff007b82 */ /* 0x008ee40000000800 */
[----:B---3--:R-:W-:-:S05]  /*a1d0*/  IADD3 R7, P0, R13, R0, RZ ;  /* 0x000000000d077210 */ /* 0x008fca0007f1e0ff */
        /* <DEDUP_REMOVED lines=8> */
.L_x_289:
[----:B------:R-:W4:Y:S01]  /*a260*/  LDC R4, c[0x0][0x65c] ;  /* 0x00019700ff047b82 */ /* 0x000f220000000800 */
[----:B--23--:R-:W-:Y:S01]  /*a270*/  SHF.R.U64 R0, R2, R21, R3 ;  /* 0x0000001502007219 */ /* 0x00cfe20000001203 */
[----:B-1----:R-:W-:Y:S01]  /*a280*/  VIADD R3, R14, 0xffffffff ;  /* 0xffffffff0e037836 */ /* 0x002fe20000000000 */
[----:B------:R-:W-:Y:S01]  /*a290*/  LOP3.LUT R19, R8, R19, RZ, 0xc0, !PT ;  /* 0x0000001308137212 */ /* 0x000fe200078ec0ff */
[----:B------:R-:W-:Y:S02]  /*a2a0*/  IMAD.MOV R12, RZ, RZ, -R12 ;  /* 0x000000ffff0c7224 */ /* 0x000fe400078e0a0c */
[----:B------:R-:W-:Y:S01]  /*a2b0*/  IMAD.MOV R2, RZ, RZ, -R0 ;  /* 0x000000ffff027224 */ /* 0x000fe200078e0a00 */
[----:B------:R-:W-:Y:S01]  /*a2c0*/  LOP3.LUT R3, R10, R3, RZ, 0xc0, !PT ;  /* 0x000000030a037212 */ /* 0x000fe200078ec0ff */
[----:B------:R-:W-:Y:S02]  /*a2d0*/  IMAD R19, R24, R0, R19 ;  /* 0x0000000018137224 */ /* 0x000fe400078e0213 */
[----:B0-----:R-:W-:-:S04]  /*a2e0*/  IMAD R0, R2, R25, R13 ;  /* 0x0000001902007224 */ /* 0x001fc800078e020d */
[----:B------:R-:W-:Y:S01]  /*a2f0*/  IMAD R2, R0, R14, R3 ;  /* 0x0000000e00027224 */ /* 0x000fe200078e0203 */
[----:B----4-:R-:W-:Y:S01]  /*a300*/  ISETP.NE.AND P0, PT, R4, 0x1, PT ;  /* 0x000000010400780c */ /* 0x010fe20003f05270 */
[----:B------:R-:W-:-:S05]  /*a310*/  IMAD.MOV.U32 R4, RZ, RZ, 0x1 ;  /* 0x00000001ff047424 */ /* 0x000fca00078e00ff */
[----:B------:R-:W-:-:S07]  /*a320*/  PRMT R0, R4, 0x7610, R0 ;  /* 0x0000761004007816 */ /* 0x000fce0000000000 */
[----:B------:R-:W-:-:S04]  /*a330*/  @P0 IMAD R22, R15, R12, R20 ;  /* 0x0000000c0f160224 */ /* 0x000fc800078e0214 */
[----:B------:R-:W-:-:S05]  /*a340*/  IMAD R19, R19, R28, R22 ;  /* 0x0000001c13137224 */ /* 0x000fca00078e0216 */
[----:B------:R-:W-:Y:S02]  /*a350*/  SEL R22, R2, R19, !P0 ;  /* 0x0000001302167207 */ /* 0x000fe40004000000 */
[----:B------:R-:W-:Y:S01]  /*a360*/  SEL R19, R19, R2, !P0 ;  /* 0x0000000213137207 */ /* 0x000fe20004000000 */
[----:B------:R-:W-:-:S07]  /*a370*/  IMAD.MOV.U32 R2, RZ, RZ, R11 ;  /* 0x000000ffff027224 */ /* 0x000fce00078e000b */
.L_x_287:
[----:B------:R-:W-:Y:S02]  /*a380*/  LOP3.LUT P0, RZ, R0, 0xff, RZ, 0xc0, !PT ;  /* 0x000000ff00ff7812 */ /* 0x000fe4000780c0ff */
[----:B------:R-:W-:-:S11]  /*a390*/  LOP3.LUT R173, R173, 0x1, RZ, 0x3c, !PT ;  /* 0x00000001adad7812 */ /* 0x000fd600078e3cff */
[----:B------:R-:W-:Y:S05]  /*a3a0*/  @P0 BRA `(.L_x_290) ;  /* 0xffffff7000300947 */ /* 0x000fea000383ffff */
[----:B------:R-:W-:Y:S05]  /*a3b0*/  EXIT ;  /* 0x000000000000794d */ /* 0x000fea0003800000 */
.L_x_13:
[----:B------:R-:W-:-:S08]  /*a3c0*/  ISETP.NE.AND P0, PT, R0, RZ, PT ;  /* 0x000000ff0000720c */ /* 0x000fd00003f05270 */
[----:B0-----:R-:W0:-:S00]  /*a3d0*/  USETMAXREG.DEALLOC.CTAPOOL 0x28 ;  /* 0x00000028000079c8 */ /* 0x001e0000080e0500 */
[----:B------:R-:W-:Y:S05]  /*a3e0*/  @P0 EXIT ;  /* 0x000000000000094d */ /* 0x000fea0003800000 */
[----:B0-----:R-:W-:Y:S01]  /*a3f0*/  LOP3.LUT P0, RZ, R8, 0xff, RZ, 0xc0, !PT ;  /* 0x000000ff08ff7812 */ /* 0x001fe2000780c0ff */
[----:B------:R-:W-:Y:S02]  /*a400*/  IMAD.MOV.U32 R0, RZ, RZ, 0x1 ;  /* 0x00000001ff007424 */ /* 0x000fe400078e00ff */
[----:B------:R-:W-:-:S10]  /*a410*/  IMAD.MOV.U32 R7, RZ, RZ, RZ ;  /* 0x000000ffff077224 */ /* 0x000fd400078e00ff */
[----:B------:R-:W-:Y:S05]  /*a420*/  @!P0 BRA `(.L_x_291) ;  /* 0x0000000c001c8947 */ /* 0x000fea0003800000 */
[----:B------:R-:W-:Y:S01]  /*a430*/  LOP3.LUT P0, RZ, R4, 0x1f, RZ, 0xc0, !PT ;  /* 0x0000001f04ff7812 */ /* 0x000fe2000780c0ff */
[----:B------:R-:W-:Y:S01]  /*a440*/  ULDC UR5, c[0x0][0x658] ;  /* 0x0001960000057ab9 */ /* 0x000fe20000000800 */
[----:B------:R-:W-:Y:S01]  /*a450*/  UMOV UR6, 0xffffffff ;  /* 0xffffffff00067882 */ /* 0x000fe20000000000 */
[----:B------:R-:W-:Y:S01]  /*a460*/  BSSY B0, `(.L_x_291) ;  /* 0x00000c3000007945 */ /* 0x000fe20003800000 */
[----:B------:R-:W-:Y:S01]  /*a470*/  USHF.L.U32 UR6, UR6, UR5, URZ ;  /* 0x0000000506067299 */ /* 0x000fe2000800063f */
[C---:B------:R-:W-:Y:S01]  /*a480*/  ISETP.NE.AND P2, PT, R3.reuse, RZ, PT ;  /* 0x000000ff0300720c */ /* 0x040fe20003f45270 */
[----:B------:R-:W-:Y:S01]  /*a490*/  IMAD.MOV.U32 R8, RZ, RZ, 0x1 ;  /* 0x00000001ff087424 */ /* 0x000fe200078e00ff */
[----:B------:R-:W-:Y:S01]  /*a4a0*/  ISETP.NE.OR P0, PT, R3, RZ, !P0 ;  /* 0x000000ff0300720c */ /* 0x000fe20004705670 */
[----:B------:R-:W-:Y:S01]  /*a4b0*/  IMAD.MOV.U32 R0, RZ, RZ, 0x1 ;  /* 0x00000001ff007424 */ /* 0x000fe200078e00ff */
[----:B------:R-:W-:Y:S01]  /*a4c0*/  LOP3.LUT R6, R16, 0x2, RZ, 0xfc, !PT ;  /* 0x0000000210067812 */ /* 0x000fe200078efcff */
[----:B------:R-:W-:Y:S01]  /*a4d0*/  IMAD.MOV.U32 R7, RZ, RZ, RZ ;  /* 0x000000ffff077224 */ /* 0x000fe200078e00ff */
[----:B------:R-:W-:Y:S01]  /*a4e0*/  ULDC UR4, c[0x0][0x600] ;  /* 0x0001800000047ab9 */ /* 0x000fe20000000800 */
[----:B------:R-:W-:Y:S01]  /*a4f0*/  UMOV UR7, 0x1 ;  /* 0x0000000100077882 */ /* 0x000fe20000000000 */
[----:B------:R-:W-:-:S02]  /*a500*/  UIADD3 UR19, UR40, 0x1, URZ ;  /* 0x0000000128137890 */ /* 0x000fc4000fffe03f */
[----:B------:R-:W-:Y:S02]  /*a510*/  UIADD3 UR15, UR4, -0x1, URZ ;  /* 0xffffffff040f7890 */ /* 0x000fe4000fffe03f */
[----:B------:R-:W-:Y:S02]  /*a520*/  USHF.L.U32 UR17, UR7, UR5, URZ ;  /* 0x0000000507117299 */ /* 0x000fe4000800063f */
[----:B------:R-:W-:Y:S01]  /*a530*/  ULOP3.LUT UR16, URZ, UR6, URZ, 0x33, !UPT ;  /* 0x000000063f107292 */ /* 0x000fe2000f8e333f */
[----:B------:R-:W-:-:S11]  /*a540*/  ULDC.64 UR20, c[0x0][0x198] ;  /* 0x0000660000147ab9 */ /* 0x000fd60000000a00 */
.L_x_303:
[----:B------:R-:W-:-:S03]  /*a550*/  UMOV UR4, 0xffffffff ;  /* 0xffffffff00047882 */ /* 0x000fc60000000000 */
[----:B------:R-:W-:Y:S05]  /*a560*/  BRA.DIV UR4, `(.L_x_292) ;  /* 0x0000001204287947 */ /* 0x000fea000b800000 */
[----:B------:R-:W-:-:S13]  /*a570*/  ELECT P6, URZ, PT ;  /* 0x00000000003f782f */ /* 0x000fda00038c0000 */
.L_x_318:
[----:B------:R-:W0:Y:S01]  /*a580*/  LDC R3, c[0x0][0x28c] ;  /* 0x0000a300ff037b82 */ /* 0x000e220000000800 */
[----:B------:R-:W-:Y:S01]  /*a590*/  BSSY B1, `(.L_x_293) ;  /* 0x0000037000017945 */ /* 0x000fe20003800000 */
[----:B0-----:R-:W-:-:S13]  /*a5a0*/  ISETP.LT.OR P6, PT, R3, 0x1, !P6 ;  /* 0x000000010300780c */ /* 0x001fda00077c1670 */
[----:B------:R-:W-:Y:S05]  /*a5b0*/  @P6 BRA `(.L_x_294) ;  /* 0x0000000000d06947 */ /* 0x000fea0003800000 */
[----:B------:R-:W-:Y:S02]  /*a5c0*/  IMAD.SHL.U32 R22, R22, 0x100, RZ ;  /* 0x0000010016167824 */ /* 0x000fe400078e00ff */
[----:B------:R-:W-:Y:S02]  /*a5d0*/  IMAD.SHL.U32 R19, R19, 0x40, RZ ;  /* 0x0000004013137824 */ /* 0x000fe400078e00ff */
[----:B------:R-:W-:Y:S02]  /*a5e0*/  IMAD.MOV.U32 R12, RZ, RZ, RZ ;  /* 0x000000ffff0c7224 */ /* 0x000fe400078e00ff */
[----:B------:R-:W-:Y:S02]  /*a5f0*/  IMAD.U32 R13, RZ, RZ, UR19 ;  /* 0x00000013ff0d7e24 */ /* 0x000fe4000f8e00ff */
[----:B------:R-:W-:Y:S02]  /*a600*/  IMAD.MOV.U32 R3, RZ, RZ, R0 ;  /* 0x000000ffff037224 */ /* 0x000fe400078e0000 */
[----:B------:R-:W-:-:S07]  /*a610*/  IMAD.MOV.U32 R4, RZ, RZ, R7 ;  /* 0x000000ffff047224 */ /* 0x000fce00078e0007 */
.L_x_298:
[----:B------:R-:W0:Y:S01]  /*a620*/  S2R R10, SR_CgaCtaId ;  /* 0x00000000000a7919 */ /* 0x000e220000008800 */
[----:B------:R-:W-:Y:S01]  /*a630*/  MOV R5, 0x400 ;  /* 0x0000040000057802 */ /* 0x000fe20000000f00 */
[----:B------:R-:W1:Y:S03]  /*a640*/  @!P2 LDC R9, c[0x0][0x500] ;  /* 0x00014000ff09ab82 */ /* 0x000e660000000800 */
[----:B0-----:R-:W-:Y:S02]  /*a650*/  LEA R11, R10, R5, 0x18 ;  /* 0x000000050a0b7211 */ /* 0x001fe400078ec0ff */
[----:B------:R-:W-:-:S03]  /*a660*/  SHF.L.U32 R5, R3, 0x1f, RZ ;  /* 0x0000001f03057819 */ /* 0x000fc600000006ff */
[----:B------:R-:W-:-:S04]  /*a670*/  IMAD R10, R4, 0x8, R11 ;  /* 0x00000008040a7824 */ /* 0x000fc800078e020b */
[----:B------:R-:W0:Y:S02]  /*a680*/  SYNCS.PHASECHK.TRANS64.TRYWAIT P1, [R10+URZ+0x30], R5 ;  /* 0x000030050a0075a7 */ /* 0x000e24000802017f */
[----:B01----:R-:W-:Y:S05]  /*a690*/  @!P1 BRA `(.L_x_295) ;  /* 0x0000000c00fc9947 */ /* 0x003fea0003800000 */
.L_x_319:
[----:B0-----:R-:W-:Y:S01]  /*a6a0*/  PRMT R5, R6, 0x9910, RZ ;  /* 0x0000991006057816 */ /* 0x001fe200000000ff */
[----:B------:R0:W-:Y:S03]  /*a6b0*/  @!P2 SYNCS.ARRIVE.TRANS64 RZ, [R10+URZ], R9 ;  /* 0x000000090affa9a7 */ /* 0x0001e6000800003f */
[----:B------:R-:W-:-:S13]  /*a6c0*/  ISETP.NE.AND P1, PT, R5, 0x2, PT ;  /* 0x000000020500780c */ /* 0x000fda0003f25270 */
[----:B0-----:R-:W-:Y:S05]  /*a6d0*/  @P1 BRA `(.L_x_296) ;  /* 0x0000000000041947 */ /* 0x001fea0003800000 */
[----:B------:R-:W-:Y:S01]  /*a6e0*/  BPT.TRAP 0x1 ;  /* 0x000000040000795c */ /* 0x000fe20000300000 */
.L_x_296:
[----:B------:R-:W-:Y:S05]  /*a6f0*/  @P0 BRA `(.L_x_297) ;  /* 0x0000000000040947 */ /* 0x000fea0003800000 */
[----:B------:R-:W-:Y:S01]  /*a700*/  BPT.TRAP 0x1 ;  /* 0x000000040000795c */ /* 0x000fe20000300000 */
.L_x_297:
[--C-:B------:R-:W-:Y:S01]  /*a710*/  IMAD R5, R4, 0x2000, R11.reuse ;  /* 0x0000200004057824 */ /* 0x100fe200078e020b */
[----:B------:R-:W-:Y:S01]  /*a720*/  R2UR UR9, R10 ;  /* 0x000000000a0972ca */ /* 0x000fe200000e0000 */
[C---:B------:R-:W-:Y:S01]  /*a730*/  IMAD R11, R4.reuse, 0x8000, R11 ;  /* 0x00008000040b7824 */ /* 0x040fe200078e020b */
[----:B------:R-:W-:Y:S01]  /*a740*/  UIADD3 UR4, UP0, UR20, 0xf0, URZ ;  /* 0x000000f014047890 */ /* 0x000fe2000ff1e03f */
[----:B------:R-:W-:Y:S01]  /*a750*/  VIADD R13, R13, 0xffffffff ;  /* 0xffffffff0d0d7836 */ /* 0x000fe20000000000 */
[----:B------:R-:W-:Y:S01]  /*a760*/  R2UR UR5, R5 ;  /* 0x00000000050572ca */ /* 0x000fe200000e0000 */
[----:B------:R-:W-:Y:S01]  /*a770*/  UIADD3 UR22, UP1, UR20, 0x1f0, URZ ;  /* 0x000001f014167890 */ /* 0x000fe2000ff3e03f */
[----:B------:R-:W-:Y:S01]  /*a780*/  R2UR UR8, R11 ;  /* 0x000000000b0872ca */ /* 0x000fe200000e0000 */
[----:B------:R-:W-:Y:S01]  /*a790*/  VIADD R4, R4, 0x1 ;  /* 0x0000000104047836 */ /* 0x000fe20000000000 */
[----:B------:R-:W-:Y:S01]  /*a7a0*/  R2UR UR11, R19 ;  /* 0x00000000130b72ca */ /* 0x000fe200000e0000 */
[----:B------:R-:W-:Y:S01]  /*a7b0*/  UIADD3.X UR23, URZ, UR21, URZ, UP1, !UPT ;  /* 0x000000153f177290 */ /* 0x000fe20008ffe43f */
[----:B------:R-:W-:Y:S01]  /*a7c0*/  R2UR UR10, R12 ;  /* 0x000000000c0a72ca */ /* 0x000fe200000e0000 */
[----:B------:R-:W-:Y:S01]  /*a7d0*/  UMOV UR6, 0x0 ;  /* 0x0000000000067882 */ /* 0x000fe20000000000 */
[----:B------:R-:W-:Y:S01]  /*a7e0*/  R2UR UR12, R2 ;  /* 0x00000000020c72ca */ /* 0x000fe200000e0000 */
[----:B------:R-:W-:Y:S01]  /*a7f0*/  UMOV UR7, 0x10000000 ;  /* 0x1000000000077882 */ /* 0x000fe20000000000 */
[----:B------:R-:W-:Y:S01]  /*a800*/  R2UR UR18, R22 ;  /* 0x00000000161272ca */ /* 0x000fe200000e0000 */
[----:B------:R-:W-:Y:S01]  /*a810*/  VIADD R12, R12, 0x40 ;  /* 0x000000400c0c7836 */ /* 0x000fe20000000000 */
[----:B------:R-:W-:Y:S01]  /*a820*/  ISETP.GT.AND P3, PT, R13, 0x1, PT ;  /* 0x000000010d00780c */ /* 0x000fe20003f64270 */
[----:B------:R-:W-:Y:S01]  /*a830*/  UIADD3 UR13, UR5, 0x180, URZ ;  /* 0x00000180050d7890 */ /* 0x000fe2000fffe03f */
[----:B------:R-:W-:Y:S01]  /*a840*/  ISETP.NE.AND P1, PT, R4, 0x6, PT ;  /* 0x000000060400780c */ /* 0x000fe20003f25270 */
[----:B------:R-:W-:-:S02]  /*a850*/  UIADD3.X UR5, URZ, UR21, URZ, UP0, !UPT ;  /* 0x000000153f057290 */ /* 0x000fc400087fe43f */
[----:B------:R-:W-:Y:S01]  /*a860*/  UIADD3 UR14, UR8, 0xc180, URZ ;  /* 0x0000c180080e7890 */ /* 0x000fe2000fffe03f */
[----:B------:R-:W-:Y:S02]  /*a870*/  SEL R10, RZ, 0x1, P1 ;  /* 0x00000001ff0a7807 */ /* 0x000fe40000800000 */
[----:B------:R-:W-:Y:S01]  /*a880*/  UMOV UR8, UR13 ;  /* 0x0000000d00087c82 */ /* 0x000fe20008000000 */
[----:B------:R-:W-:Y:S02]  /*a890*/  SEL R4, R4, RZ, P1 ;  /* 0x000000ff04047207 */ /* 0x000fe40000800000 */
[----:B------:R-:W-:Y:S01]  /*a8a0*/  LOP3.LUT R3, R3, R10, RZ, 0x3c, !PT ;  /* 0x0000000a03037212 */ /* 0x000fe200078e3cff */
[----:B------:R0:W-:Y:S02]  /*a8b0*/  UTMALDG.3D [UR8], [UR4], desc[UR6] ;  /* 0x00000608040075b4 */ /* 0x0001e40008011000 */
[----:B0-----:R-:W-:Y:S01]  /*a8c0*/  UMOV UR8, UR14 ;  /* 0x0000000e00087c82 */ /* 0x001fe20008000000 */
[----:B------:R-:W-:-:S02]  /*a8d0*/  UMOV UR11, UR18 ;  /* 0x00000012000b7c82 */ /* 0x000fc40008000000 */
[----:B------:R0:W-:Y:S02]  /*a8e0*/  UTMALDG.3D [UR8], [UR22], desc[UR6] ;  /* 0x00000608160075b4 */ /* 0x0001e40008011000 */
[----:B0-----:R-:W-:Y:S05]  /*a8f0*/  @P3 BRA `(.L_x_298) ;  /* 0xfffffffc00483947 */ /* 0x001fea000383ffff */
.L_x_294:
[----:B------:R-:W-:Y:S05]  /*a900*/  BSYNC B1 ;  /* 0x0000000000017941 */ /* 0x000fea0003800000 */
.L_x_293:
[----:B------:R-:W2:Y:S01]  /*a910*/  LDL.64 R10, [R1] ;  /* 0x00000000010a7983 */ /* 0x000ea20000100a00 */
[----:B------:R-:W-:Y:S01]  /*a920*/  LOP3.LUT P4, RZ, R8, 0xff, RZ, 0xc0, !PT ;  /* 0x000000ff08ff7812 */ /* 0x000fe2000788c0ff */
[----:B------:R-:W-:Y:S01]  /*a930*/  VIADD R4, R7, UR40 ;  /* 0x0000002807047c36 */ /* 0x000fe20008000000 */
[----:B------:R-:W-:Y:S01]  /*a940*/  ULDC.64 UR4, c[0x0][0x650] ;  /* 0x0001940000047ab9 */ /* 0x000fe20000000a00 */
[----:B------:R-:W-:Y:S01]  /*a950*/  IMAD.U32 R7, RZ, RZ, UR40 ;  /* 0x00000028ff077e24 */ /* 0x000fe2000f8e00ff */
[----:B------:R-:W-:Y:S01]  /*a960*/  UISETP.GE.U32.AND UP0, UPT, UR40, 0x6, UPT ;  /* 0x000000062800788c */ /* 0x000fe2000bf06070 */
[----:B------:R-:W-:Y:S01]  /*a970*/  BSSY B1, `(.L_x_299) ;  /* 0x000006f000017945 */ /* 0x000fe20003800000 */
[----:B------:R-:W-:Y:S01]  /*a980*/  ISETP.GT.U32.AND P1, PT, R4, 0x5, PT ;  /* 0x000000050400780c */ /* 0x000fe20003f24070 */
[----:B------:R-:W-:Y:S01]  /*a990*/  IMAD.MOV.U32 R19, RZ, RZ, -0x1 ;  /* 0xffffffffff137424 */ /* 0x000fe200078e00ff */
[----:B------:R-:W-:Y:S01]  /*a9a0*/  PRMT R8, RZ, 0x7610, R8 ;  /* 0x00007610ff087816 */ /* 0x000fe20000000008 */
[----:B------:R-:W-:Y:S01]  /*a9b0*/  IMAD.MOV.U32 R22, RZ, RZ, -0x1 ;  /* 0xffffffffff167424 */ /* 0x000fe200078e00ff */
[----:B------:R-:W-:-:S02]  /*a9c0*/  ISETP.LT.U32.AND P1, PT, R7, 0x6, P1 ;  /* 0x000000060700780c */ /* 0x000fc40000f21070 */
[----:B------:R-:W-:Y:S01]  /*a9d0*/  PLOP3.LUT P3, PT, PT, PT, UP0, 0x80, 0x0 ;  /* 0x000000000000781c */ /* 0x000fe20003f6f008 */
[----:B------:R-:W0:Y:S01]  /*a9e0*/  @P4 S2R R3, SR_CgaCtaId ;  /* 0x0000000000034919 */ /* 0x000e220000008800 */
[----:B------:R-:W-:-:S04]  /*a9f0*/  @P4 MOV R2, 0x400 ;  /* 0x0000040000024802 */ /* 0x000fc80000000f00 */
[----:B0-----:R-:W-:Y:S01]  /*aa00*/  @P4 LEA R5, R3, R2, 0x18 ;  /* 0x0000000203054211 */ /* 0x001fe200078ec0ff */
[----:B------:R-:W-:-:S03]  /*aa10*/  IMAD.WIDE.U32 R2, R4, -0x55555555, RZ ;  /* 0xaaaaaaab04027825 */ /* 0x000fc600078e00ff */
[----:B------:R0:W-:Y:S01]  /*aa20*/  @P4 SYNCS.ARRIVE.TRANS64.A1T0 RZ, [R5+URZ+0x98], RZ ;  /* 0x000098ff05ff49a7 */ /* 0x0001e2000810003f */
[----:B------:R-:W-:Y:S01]  /*aa30*/  IMAD.MOV.U32 R2, RZ, RZ, -0x1 ;  /* 0xffffffffff027424 */ /* 0x000fe200078e00ff */
[----:B0-----:R-:W-:Y:S02]  /*aa40*/  SHF.R.U32.HI R5, RZ, 0x2, R3 ;  /* 0x00000002ff057819 */ /* 0x001fe40000011603 */
[----:B------:R-:W-:-:S03]  /*aa50*/  SEL R3, RZ, 0x1, !P1 ;  /* 0x00000001ff037807 */ /* 0x000fc60004800000 */
[----:B------:R-:W-:Y:S01]  /*aa60*/  IMAD R7, R5, -0x6, R4 ;  /* 0xfffffffa05077824 */ /* 0x000fe200078e0204 */
[----:B------:R-:W-:Y:S02]  /*aa70*/  LOP3.LUT R0, R0, R3, RZ, 0x3c, !PT ;  /* 0x0000000300007212 */ /* 0x000fe400078e3cff */
[----:B------:R-:W-:Y:S02]  /*aa80*/  PRMT R3, RZ, 0x7610, R3 ;  /* 0x00007610ff037816 */ /* 0x000fe40000000003 */
[----:B------:R-:W-:Y:S02]  /*aa90*/  @P3 LOP3.LUT R0, R0, 0x1, R5, 0x78, !PT ;  /* 0x0000000100003812 */ /* 0x000fe400078e7805 */
[----:B--2---:R-:W-:-:S04]  /*aaa0*/  IADD3 R18, P4, R18, R10, RZ ;  /* 0x0000000a12127210 */ /* 0x004fc80007f9e0ff */
[----:B------:R-:W-:Y:S01]  /*aab0*/  ISETP.GE.U32.AND P1, PT, R18, UR4, PT ;  /* 0x0000000412007c0c */ /* 0x000fe2000bf26070 */
[----:B------:R-:W-:-:S05]  /*aac0*/  IMAD.X R17, R17, 0x1, R23, P4 ;  /* 0x0000000111117824 */ /* 0x000fca00020e0617 */
[----:B------:R-:W-:-:S13]  /*aad0*/  ISETP.GE.U32.AND.EX P1, PT, R17, UR5, PT, P1 ;  /* 0x0000000511007c0c */ /* 0x000fda000bf26110 */
[----:B------:R-:W-:Y:S05]  /*aae0*/  @P1 BRA `(.L_x_300) ;  /* 0x00000004005c1947 */ /* 0x000fea0003800000 */
[----:B------:R-:W0:Y:S01]  /*aaf0*/  S2R R11, SR_CTAID.X ;  /* 0x00000000000b7919 */ /* 0x000e220000002500 */
[----:B------:R-:W-:Y:S01]  /*ab00*/  ULDC.64 UR4, c[0x0][0x628] ;  /* 0x00018a0000047ab9 */ /* 0x000fe20000000a00 */
[----:B------:R-:W1:Y:S01]  /*ab10*/  LDC R12, c[0x0][0x144] ;  /* 0x00005100ff0c7b82 */ /* 0x000e620000000800 */
[----:B------:R-:W-:Y:S01]  /*ab20*/  ISETP.NE.U32.AND P1, PT, RZ, UR4, PT ;  /* 0x00000004ff007c0c */ /* 0x000fe2000bf25070 */
[----:B------:R-:W2:Y:S01]  /*ab30*/  S2R R9, SR_CTAID.Y ;  /* 0x0000000000097919 */ /* 0x000ea20000002600 */
[----:B------:R-:W-:Y:S01]  /*ab40*/  ULDC UR6, c[0x0][0x150] ;  /* 0x0000540000067ab9 */ /* 0x000fe20000000800 */
[----:B------:R-:W-:Y:S01]  /*ab50*/  ULDC UR7, c[0x0][0x630] ;  /* 0x00018c0000077ab9 */ /* 0x000fe20000000800 */
[----:B------:R-:W-:Y:S01]  /*ab60*/  ISETP.NE.AND.EX P1, PT, RZ, UR5, PT, P1 ;  /* 0x00000005ff007c0c */ /* 0x000fe2000bf25310 */
[----:B------:R-:W-:Y:S01]  /*ab70*/  IMAD.MOV.U32 R2, RZ, RZ, R18 ;  /* 0x000000ffff027224 */ /* 0x000fe200078e0012 */
[----:B0-----:R-:W-:-:S05]  /*ab80*/  I2FP.F32.U32 R3, R11 ;  /* 0x0000000b00037245 */ /* 0x001fca0000201000 */
[----:B------:R-:W-:Y:S01]  /*ab90*/  FMUL R14, R3, UR6 ;  /* 0x00000006030e7c20 */ /* 0x000fe20008400000 */
[----:B------:R-:W-:-:S05]  /*aba0*/  IMAD.MOV.U32 R3, RZ, RZ, R17 ;  /* 0x000000ffff037224 */ /* 0x000fca00078e0011 */
[----:B--2---:R-:W-:Y:S05]  /*abb0*/  @!P1 BRA `(.L_x_301) ;  /* 0x0000000000289947 */ /* 0x004fea0003800000 */
[----:B------:R-:W-:Y:S02]  /*abc0*/  ULDC UR6, c[0x0][0x634] ;  /* 0x00018d0000067ab9 */ /* 0x000fe40000000800 */
[----:B------:R-:W-:-:S05]  /*abd0*/  IADD3 R3, P1, R18, UR6, RZ ;  /* 0x0000000612037c10 */ /* 0x000fca000ff3e0ff */
[----:B------:R-:W-:-:S04]  /*abe0*/  IMAD.X R13, RZ, RZ, R17, P1 ;  /* 0x000000ffff0d7224 */ /* 0x000fc800008e0611 */
[----:B------:R-:W-:-:S04]  /*abf0*/  IMAD.WIDE.U32 R4, R13, UR4, RZ ;  /* 0x000000040d047c25 */ /* 0x000fc8000f8e00ff */
[----:B------:R-:W-:-:S04]  /*ac00*/  IMAD.WIDE.U32 R4, P1, R3, UR5, R4 ;  /* 0x0000000503047c25 */ /* 0x000fc8000f820004 */
[----:B------:R-:W-:-:S04]  /*ac10*/  IMAD.WIDE.U32 R2, R3, UR4, RZ ;  /* 0x0000000403027c25 */ /* 0x000fc8000f8e00ff */
[----:B------:R-:W-:Y:S01]  /*ac20*/  IMAD.MOV.U32 R2, RZ, RZ, R5 ;  /* 0x000000ffff027224 */ /* 0x000fe200078e0005 */
[----:B------:R-:W-:Y:S01]  /*ac30*/  IADD3 RZ, P3, R3, R4, RZ ;  /* 0x0000000403ff7210 */ /* 0x000fe20007f7e0ff */
[----:B------:R-:W-:-:S04]  /*ac40*/  IMAD.X R3, RZ, RZ, RZ, P1 ;  /* 0x000000ffff037224 */ /* 0x000fc800008e06ff */
[----:B------:R-:W-:-:S08]  /*ac50*/  IMAD.WIDE.U32.X R2, R13, UR5, R2, P3 ;  /* 0x000000050d027c25 */ /* 0x000fd000098e0402 */
.L_x_301:
[--C-:B------:R-:W-:Y:S01]  /*ac60*/  SHF.R.U64 R10, R2, UR7, R3.reuse ;  /* 0x00000007020a7c19 */ /* 0x100fe20008001203 */
[----:B------:R-:W0:Y:S01]  /*ac70*/  F2I.U32.TRUNC.NTZ R14, R14 ;  /* 0x0000000e000e7305 */ /* 0x000e22000020f000 */
[----:B------:R-:W-:Y:S01]  /*ac80*/  SHF.R.U32.HI R2, RZ, UR7, R3 ;  /* 0x00000007ff027c19 */ /* 0x000fe20008011603 */
[----:B------:R-:W-:Y:S01]  /*ac90*/  ULDC.64 UR4, c[0x0][0x620] ;  /* 0x0001880000047ab9 */ /* 0x000fe20000000a00 */
[----:B------:R-:W-:Y:S01]  /*aca0*/  IADD3 R5, P1, RZ, -R10, RZ ;  /* 0x8000000aff057210 */ /* 0x000fe20007f3e0ff */
[----:B------:R-:W-:Y:S01]  /*acb0*/  IMAD.MOV.U32 R3, RZ, RZ, R17 ;  /* 0x000000ffff037224 */ /* 0x000fe200078e0011 */
[----:B------:R-:W-:-:S03]  /*acc0*/  ULDC.64 UR6, c[0x0][0x640] ;  /* 0x0001900000067ab9 */ /* 0x000fc60000000a00 */
[----:B------:R-:W-:Y:S01]  /*acd0*/  IMAD.X R2, RZ, RZ, ~R2, P1 ;  /* 0x000000ffff027224 */ /* 0x000fe200008e0e02 */
[----:B------:R-:W-:-:S03]  /*ace0*/  ISETP.NE.U32.AND P1, PT, RZ, UR6, PT ;  /* 0x00000006ff007c0c */ /* 0x000fc6000bf25070 */
[----:B------:R-:W-:Y:S01]  /*acf0*/  IMAD R4, R2, UR4, RZ ;  /* 0x0000000402047c24 */ /* 0x000fe2000f8e02ff */
[----:B------:R-:W-:Y:S01]  /*ad00*/  ISETP.NE.AND.EX P1, PT, RZ, UR7, PT, P1 ;  /* 0x00000007ff007c0c */ /* 0x000fe2000bf25310 */
[----:B------:R-:W-:-:S04]  /*ad10*/  IMAD.MOV.U32 R2, RZ, RZ, R18 ;  /* 0x000000ffff027224 */ /* 0x000fc800078e0012 */
[----:B------:R-:W-:Y:S01]  /*ad20*/  IMAD.WIDE.U32 R2, R5, UR4, R2 ;  /* 0x0000000405027c25 */ /* 0x000fe2000f8e0002 */
[----:B------:R-:W-:-:S03]  /*ad30*/  ULDC UR4, c[0x0][0x618] ;  /* 0x0001860000047ab9 */ /* 0x000fc60000000800 */
[----:B------:R-:W-:Y:S01]  /*ad40*/  IMAD R5, R5, UR5, R4 ;  /* 0x0000000505057c24 */ /* 0x000fe2000f8e0204 */
[----:B------:R-:W-:Y:S01]  /*ad50*/  ULDC UR5, c[0x0][0x154] ;  /* 0x0000550000057ab9 */ /* 0x000fe20000000800 */
[----:B0-----:R-:W-:Y:S02]  /*ad60*/  IMAD.MOV R4, RZ, RZ, -R14 ;  /* 0x000000ffff047224 */ /* 0x001fe400078e0a0e */
[----:B------:R-:W0:Y:S01]  /*ad70*/  LDC R14, c[0x0][0x148] ;  /* 0x00005200ff0e7b82 */ /* 0x000e220000000800 */
[----:B------:R-:W-:Y:S02]  /*ad80*/  IMAD.IADD R3, R3, 0x1, R5 ;  /* 0x0000000103037824 */ /* 0x000fe400078e0205 */
[----:B-1----:R-:W-:Y:S01]  /*ad90*/  IMAD R11, R12, R4, R11 ;  /* 0x000000040c0b7224 */ /* 0x002fe200078e020b */
[----:B------:R-:W-:Y:S02]  /*ada0*/  I2FP.F32.U32 R4, R9 ;  /* 0x0000000900047245 */ /* 0x000fe40000201000 */
[----:B------:R-:W-:-:S02]  /*adb0*/  SHF.R.U64 R12, R2, UR4, R3 ;  /* 0x00000004020c7c19 */ /* 0x000fc40008001203 */
[----:B------:R-:W-:Y:S01]  /*adc0*/  SHF.R.U32.HI R3, RZ, UR4, R3 ;  /* 0x00000004ff037c19 */ /* 0x000fe20008011603 */
[----:B------:R-:W-:Y:S01]  /*add0*/  FMUL R4, R4, UR5 ;  /* 0x0000000504047c20 */ /* 0x000fe20008400000 */
[----:B------:R-:W-:Y:S02]  /*ade0*/  ULDC UR4, c[0x0][0x608] ;  /* 0x0001820000047ab9 */ /* 0x000fe40000000800 */
[--C-:B------:R-:W-:Y:S01]  /*adf0*/  SHF.R.U64 R15, R12, UR4, R3.reuse ;  /* 0x000000040c0f7c19 */ /* 0x100fe20008001203 */
[----:B------:R1:W2:Y:S01]  /*ae00*/  F2I.U32.TRUNC.NTZ R20, R4 ;  /* 0x0000000400147305 */ /* 0x0002a2000020f000 */
[----:B------:R-:W-:Y:S01]  /*ae10*/  SHF.R.U32.HI R2, RZ, UR4, R3 ;  /* 0x00000004ff027c19 */ /* 0x000fe20008011603 */
[----:B------:R-:W-:-:S03]  /*ae20*/  ULDC UR4, c[0x0][0x658] ;  /* 0x0001960000047ab9 */ /* 0x000fc60000000800 */
[--C-:B------:R-:W-:Y:S02]  /*ae30*/  SHF.R.U64 R13, R15, UR4, R2.reuse ;  /* 0x000000040f0d7c19 */ /* 0x100fe40008001202 */
[----:B------:R-:W-:-:S03]  /*ae40*/  SHF.R.U32.HI R19, RZ, UR4, R2 ;  /* 0x00000004ff137c19 */ /* 0x000fc60008011602 */
[----:B------:R-:W-:Y:S02]  /*ae50*/  IMAD.MOV.U32 R2, RZ, RZ, R13 ;  /* 0x000000ffff027224 */ /* 0x000fe400078e000d */
[----:B------:R-:W-:Y:S01]  /*ae60*/  IMAD.MOV.U32 R3, RZ, RZ, R19 ;  /* 0x000000ffff037224 */ /* 0x000fe200078e0013 */
[----:B-1----:R-:W-:Y:S06]  /*ae70*/  @!P1 BRA `(.L_x_302) ;  /* 0x0000000000289947 */ /* 0x002fec0003800000 */
        /* <DEDUP_REMOVED lines=10> */
.L_x_302:
[----:B------:R-:W1:Y:S01]  /*af20*/  LDC R4, c[0x0][0x65c] ;  /* 0x00019700ff047b82 */ /* 0x000e620000000800 */
[----:B------:R-:W-:Y:S01]  /*af30*/  ULDC UR4, c[0x0][0x648] ;  /* 0x0001920000047ab9 */ /* 0x000fe20000000800 */
[----:B------:R-:W-:Y:S01]  /*af40*/  LOP3.LUT R15, R15, UR16, RZ, 0xc0, !PT ;  /* 0x000000100f0f7c12 */ /* 0x000fe2000f8ec0ff */
[----:B--2---:R-:W-:Y:S01]  /*af50*/  IMAD.MOV R20, RZ, RZ, -R20 ;  /* 0x000000ffff147224 */ /* 0x004fe200078e0a14 */
[----:B------:R-:W-:Y:S01]  /*af60*/  SHF.R.U64 R2, R2, UR4, R3 ;  /* 0x0000000402027c19 */ /* 0x000fe20008001203 */
[----:B------:R-:W-:Y:S01]  /*af70*/  ULDC UR4, c[0x0][0x638] ;  /* 0x00018e0000047ab9 */ /* 0x000fe20000000800 */
[----:B------:R-:W-:Y:S01]  /*af80*/  LOP3.LUT R12, R12, UR15, RZ, 0xc0, !PT ;  /* 0x0000000f0c0c7c12 */ /* 0x000fe2000f8ec0ff */
[----:B------:R-:W-:Y:S01]  /*af90*/  ULDC UR5, c[0x0][0x610] ;  /* 0x0001840000057ab9 */ /* 0x000fe20000000800 */
[----:B------:R-:W-:Y:S01]  /*afa0*/  IMAD.MOV.U32 R3, RZ, RZ, 0x1 ;  /* 0x00000001ff037424 */ /* 0x000fe200078e00ff */
[----:B-1----:R-:W-:Y:S01]  /*afb0*/  ISETP.NE.AND P1, PT, R4, 0x1, PT ;  /* 0x000000010400780c */ /* 0x002fe20003f25270 */
[----:B------:R-:W-:-:S02]  /*afc0*/  IMAD.MOV R4, RZ, RZ, -R2 ;  /* 0x000000ffff047224 */ /* 0x000fc400078e0a02 */
[----:B------:R-:W-:Y:S02]  /*afd0*/  IMAD R2, R2, UR17, R15 ;  /* 0x0000001102027c24 */ /* 0x000fe4000f8e020f */
[----:B------:R-:W-:Y:S01]  /*afe0*/  IMAD R13, R4, UR4, R13 ;  /* 0x00000004040d7c24 */ /* 0x000fe2000f8e020d */
[----:B------:R-:W-:-:S07]  /*aff0*/  ULDC UR4, c[0x0][0x600] ;  /* 0x0001800000047ab9 */ /* 0x000fce0000000800 */
[----:B0-----:R-:W-:-:S04]  /*b000*/  @P1 IMAD R11, R14, R20, R9 ;  /* 0x000000140e0b1224 */ /* 0x001fc800078e0209 */
[----:B------:R-:W-:Y:S02]  /*b010*/  IMAD R11, R2, UR5, R11 ;  /* 0x00000005020b7c24 */ /* 0x000fe4000f8e020b */
[----:B------:R-:W-:-:S05]  /*b020*/  IMAD R2, R13, UR4, R12 ;  /* 0x000000040d027c24 */ /* 0x000fca000f8e020c */
[----:B------:R-:W-:Y:S02]  /*b030*/  SEL R22, R2, R11, !P1 ;  /* 0x0000000b02167207 */ /* 0x000fe40004800000 */
[----:B------:R-:W-:Y:S01]  /*b040*/  SEL R19, R11, R2, !P1 ;  /* 0x000000020b137207 */ /* 0x000fe20004800000 */
[----:B------:R-:W-:-:S07]  /*b050*/  IMAD.MOV.U32 R2, RZ, RZ, R10 ;  /* 0x000000ffff027224 */ /* 0x000fce00078e000a */
.L_x_300:
[----:B------:R-:W-:Y:S05]  /*b060*/  BSYNC B1 ;  /* 0x0000000000017941 */ /* 0x000fea0003800000 */
.L_x_299:
[----:B------:R-:W-:-:S13]  /*b070*/  LOP3.LUT P1, RZ, R3, 0xff, RZ, 0xc0, !PT ;  /* 0x000000ff03ff7812 */ /* 0x000fda000782c0ff */
[----:B------:R-:W-:Y:S05]  /*b080*/  @P1 BRA `(.L_x_303) ;  /* 0xfffffff400301947 */ /* 0x000fea000383ffff */
[----:B------:R-:W-:Y:S05]  /*b090*/  BSYNC B0 ;  /* 0x0000000000007941 */ /* 0x000fea0003800000 */
.L_x_291:
[----:B------:R-:W-:-:S03]  /*b0a0*/  UMOV UR4, 0xffffffff ;  /* 0xffffffff00047882 */ /* 0x000fc60000000000 */
[----:B------:R-:W-:Y:S05]  /*b0b0*/  BRA.DIV UR4, `(.L_x_304) ;  /* 0x0000000604887947 */ /* 0x000fea000b800000 */
[----:B------:R-:W-:-:S13]  /*b0c0*/  ELECT P6, URZ, PT ;  /* 0x00000000003f782f */ /* 0x000fda00038c0000 */
.L_x_322:
[----:B------:R-:W-:Y:S04]  /*b0d0*/  BSSY B0, `(.L_x_305) ;  /* 0x000003d000007945 */ /* 0x000fe80003800000 */
[----:B------:R-:W-:Y:S05]  /*b0e0*/  @!P6 BRA `(.L_x_306) ;  /* 0x0000000000ece947 */ /* 0x000fea0003800000 */
[----:B------:R-:W-:-:S04]  /*b0f0*/  LOP3.LUT R16, R16, 0x2, RZ, 0xfc, !PT ;  /* 0x0000000210107812 */ /* 0x000fc800078efcff */
[----:B------:R-:W-:-:S13]  /*b100*/  ISETP.NE.AND P0, PT, R16, 0x3, PT ;  /* 0x000000031000780c */ /* 0x000fda0003f05270 */
[----:B------:R-:W-:Y:S05]  /*b110*/  @!P0 BRA `(.L_x_307) ;  /* 0x0000000000048947 */ /* 0x000fea0003800000 */
[----:B------:R-:W-:Y:S01]  /*b120*/  BPT.TRAP 0x1 ;  /* 0x000000040000795c */ /* 0x000fe20000300000 */
.L_x_307:
[----:B------:R-:W0:Y:S01]  /*b130*/  S2R R3, SR_CgaCtaId ;  /* 0x0000000000037919 */ /* 0x000e220000008800 */
[----:B------:R-:W-:Y:S02]  /*b140*/  MOV R2, 0x400 ;  /* 0x0000040000027802 */ /* 0x000fe40000000f00 */
[----:B------:R-:W-:Y:S02]  /*b150*/  SHF.L.U32 R4, R0, 0x1f, RZ ;  /* 0x0000001f00047819 */ /* 0x000fe400000006ff */
[----:B0-----:R-:W-:-:S05]  /*b160*/  LEA R2, R3, R2, 0x18 ;  /* 0x0000000203027211 */ /* 0x001fca00078ec0ff */
[----:B------:R-:W-:-:S04]  /*b170*/  VIADD R2, R2, 0x30 ;  /* 0x0000003002027836 */ /* 0x000fc80000000000 */
[C---:B------:R-:W-:Y:S02]  /*b180*/  IMAD R9, R7.reuse, 0x8, R2 ;  /* 0x0000000807097824 */ /* 0x040fe400078e0202 */
[----:B------:R-:W-:Y:S02]  /*b190*/  VIADD R7, R7, 0x1 ;  /* 0x0000000107077836 */ /* 0x000fe40000000000 */
[----:B------:R-:W0:Y:S03]  /*b1a0*/  SYNCS.PHASECHK.TRANS64.TRYWAIT P0, [R9+URZ], R4 ;  /* 0x00000004090075a7 */ /* 0x000e26000800017f */
[----:B------:R-:W-:-:S04]  /*b1b0*/  ISETP.NE.AND P1, PT, R7, 0x6, PT ;  /* 0x000000060700780c */ /* 0x000fc80003f25270 */
[----:B------:R-:W-:Y:S02]  /*b1c0*/  SEL R3, RZ, 0x1, P1 ;  /* 0x00000001ff037807 */ /* 0x000fe40000800000 */
[----:B------:R-:W-:Y:S02]  /*b1d0*/  SEL R7, R7, RZ, P1 ;  /* 0x000000ff07077207 */ /* 0x000fe40000800000 */
[----:B------:R-:W-:-:S03]  /*b1e0*/  LOP3.LUT R6, R0, R3, RZ, 0x3c, !PT ;  /* 0x0000000300067212 */ /* 0x000fc600078e3cff */
[----:B------:R-:W-:Y:S01]  /*b1f0*/  IMAD R8, R7, 0x8, R2 ;  /* 0x0000000807087824 */ /* 0x000fe200078e0202 */
[----:B------:R-:W-:Y:S01]  /*b200*/  SHF.L.U32 R5, R6, 0x1f, RZ ;  /* 0x0000001f06057819 */ /* 0x000fe200000006ff */
[----:B0-----:R-:W-:Y:S06]  /*b210*/  @!P0 BRA `(.L_x_308) ;  /* 0x0000000400508947 */ /* 0x001fec0003800000 */
.L_x_323:
[----:B------:R-:W1:Y:S01]  /*b220*/  SYNCS.PHASECHK.TRANS64.TRYWAIT P0, [R8+URZ], R5 ;  /* 0x00000005080075a7 */ /* 0x000e62000800017f */
[----:B------:R-:W-:-:S05]  /*b230*/  VIADD R0, R7, 0x1 ;  /* 0x0000000107007836 */ /* 0x000fca0000000000 */
[----:B------:R-:W-:-:S04]  /*b240*/  ISETP.NE.AND P1, PT, R0, 0x6, PT ;  /* 0x000000060000780c */ /* 0x000fc80003f25270 */
[----:B------:R-:W-:Y:S02]  /*b250*/  SEL R3, RZ, 0x1, P1 ;  /* 0x00000001ff037807 */ /* 0x000fe40000800000 */
[----:B------:R-:W-:Y:S02]  /*b260*/  SEL R7, R0, RZ, P1 ;  /* 0x000000ff00077207 */ /* 0x000fe40000800000 */
[----:B------:R-:W-:-:S03]  /*b270*/  LOP3.LUT R6, R6, R3, RZ, 0x3c, !PT ;  /* 0x0000000306067212 */ /* 0x000fc600078e3cff */
[----:B0-----:R-:W-:Y:S01]  /*b280*/  IMAD R9, R7, 0x8, R2 ;  /* 0x0000000807097824 */ /* 0x001fe200078e0202 */
[----:B------:R-:W-:Y:S01]  /*b290*/  SHF.L.U32 R4, R6, 0x1f, RZ ;  /* 0x0000001f06047819 */ /* 0x000fe200000006ff */
[----:B-1----:R-:W-:Y:S06]  /*b2a0*/  @!P0 BRA `(.L_x_309) ;  /* 0x0000000400408947 */ /* 0x002fec0003800000 */
.L_x_324:
        /* <DEDUP_REMOVED lines=9> */
.L_x_325:
[----:B------:R-:W1:Y:S01]  /*b340*/  SYNCS.PHASECHK.TRANS64.TRYWAIT P0, [R8+URZ], R5 ;  /* 0x00000005080075a7 */ /* 0x000e62000800017f */
[----:B------:R-:W-:-:S05]  /*b350*/  VIADD R0, R7, 0x1 ;  /* 0x0000000107007836 */ /* 0x000fca0000000000 */
[----:B------:R-:W-:-:S04]  /*b360*/  ISETP.NE.AND P1, PT, R0, 0x6, PT ;  /* 0x000000060000780c */ /* 0x000fc80003f25270 */
[----:B------:R-:W-:Y:S02]  /*b370*/  SEL R3, RZ, 0x1, P1 ;  /* 0x00000001ff037807 */ /* 0x000fe40000800000 */
[----:B------:R-:W-:Y:S02]  /*b380*/  SEL R7, R0, RZ, P1 ;  /* 0x000000ff00077207 */ /* 0x000fe40000800000 */
[----:B0-----:R-:W-:-:S03]  /*b390*/  LOP3.LUT R9, R6, R3, RZ, 0x3c, !PT ;  /* 0x0000000306097212 */ /* 0x001fc600078e3cff */
[----:B------:R-:W-:Y:S01]  /*b3a0*/  IMAD R11, R7, 0x8, R2 ;  /* 0x00000008070b7824 */ /* 0x000fe200078e0202 */
[----:B------:R-:W-:Y:S01]  /*b3b0*/  SHF.L.U32 R6, R9, 0x1f, RZ ;  /* 0x0000001f09067819 */ /* 0x000fe200000006ff */
[----:B-1----:R-:W-:Y:S06]  /*b3c0*/  @!P0 BRA `(.L_x_311) ;  /* 0x0000000400208947 */ /* 0x002fec0003800000 */
.L_x_326:
[----:B------:R-:W1:Y:S01]  /*b3d0*/  SYNCS.PHASECHK.TRANS64.TRYWAIT P0, [R11+URZ], R6 ;  /* 0x000000060b0075a7 */ /* 0x000e62000800017f */
[----:B------:R-:W-:-:S05]  /*b3e0*/  VIADD R0, R7, 0x1 ;  /* 0x0000000107007836 */ /* 0x000fca0000000000 */
[----:B------:R-:W-:-:S04]  /*b3f0*/  ISETP.NE.AND P1, PT, R0, 0x6, PT ;  /* 0x000000060000780c */ /* 0x000fc80003f25270 */
[----:B------:R-:W-:Y:S02]  /*b400*/  SEL R4, RZ, 0x1, P1 ;  /* 0x00000001ff047807 */ /* 0x000fe40000800000 */
[----:B------:R-:W-:Y:S02]  /*b410*/  SEL R3, R0, RZ, P1 ;  /* 0x000000ff00037207 */ /* 0x000fe40000800000 */
[----:B------:R-:W-:Y:S01]  /*b420*/  LOP3.LUT R0, R9, R4, RZ, 0x3c, !PT ;  /* 0x0000000409007212 */ /* 0x000fe200078e3cff */
[----:B-1----:R-:W-:Y:S06]  /*b430*/  @!P0 BRA `(.L_x_312) ;  /* 0x0000000400188947 */ /* 0x002fec0003800000 */
.L_x_327:
[----:B------:R-:W-:Y:S01]  /*b440*/  IMAD R3, R3, 0x8, R2 ;  /* 0x0000000803037824 */ /* 0x000fe200078e0202 */
[----:B------:R-:W-:-:S07]  /*b450*/  SHF.L.U32 R0, R0, 0x1f, RZ ;  /* 0x0000001f00007819 */ /* 0x000fce00000006ff */
.L_x_313:
[----:B--2---:R2:W3:Y:S02]  /*b460*/  SYNCS.PHASECHK.TRANS64.TRYWAIT P0, [R3+URZ], R0 ;  /* 0x00000000030075a7 */ /* 0x0044e4000800017f */
[----:B---3--:R-:W-:Y:S05]  /*b470*/  @!P0 NANOSLEEP.SYNCS 0x989680 ;  /* 0x009896800000895d */ /* 0x008fea0003900000 */
[----:B------:R-:W3:Y:S02]  /*b480*/  @!P0 SYNCS.PHASECHK.TRANS64 P0, [R3+URZ], R0 ;  /* 0x00000000030085a7 */ /* 0x000ee4000800007f */
[----:B---3--:R-:W-:Y:S05]  /*b490*/  @!P0 BRA `(.L_x_313) ;  /* 0xfffffffc00f08947 */ /* 0x008fea000383ffff */
.L_x_306:
[----:B------:R-:W-:Y:S05]  /*b4a0*/  BSYNC B0 ;  /* 0x0000000000007941 */ /* 0x000fea0003800000 */
.L_x_305:
[----:B------:R-:W-:Y:S05]  /*b4b0*/  EXIT ;  /* 0x000000000000794d */ /* 0x000fea0003800000 */
.L_x_15:
[----:B-1----:R1:W2:Y:S02]  /*b4c0*/  SYNCS.PHASECHK.TRANS64.TRYWAIT P0, [R159+URZ], R0 ;  /* 0x000000009f0075a7 */ /* 0x0022a4000800017f */
[----:B--2---:R-:W-:Y:S05]  /*b4d0*/  @!P0 NANOSLEEP.SYNCS 0x989680 ;  /* 0x009896800000895d */ /* 0x004fea0003900000 */
[----:B------:R-:W2:Y:S02]  /*b4e0*/  @!P0 SYNCS.PHASECHK.TRANS64 P0, [R159+URZ], R0 ;  /* 0x000000009f0085a7 */ /* 0x000ea4000800007f */
[----:B--2---:R-:W-:Y:S05]  /*b4f0*/  @!P0 BRA `(.L_x_15) ;  /* 0xfffffffc00f08947 */ /* 0x004fea000383ffff */
[----:B------:R-:W-:Y:S05]  /*b500*/  BRA `(.L_x_314) ;  /* 0xffffff5c00ec7947 */ /* 0x000fea000383ffff */
.L_x_20:
[----:B--2---:R2:W3:Y:S02]  /*b510*/  SYNCS.PHASECHK.TRANS64.TRYWAIT P1, [R3+URZ], R0 ;  /* 0x00000000030075a7 */ /* 0x0044e4000802017f */
[----:B---3--:R-:W-:Y:S05]  /*b520*/  @!P1 NANOSLEEP.SYNCS 0x989680 ;  /* 0x009896800000995d */ /* 0x008fea0003900000 */
[----:B------:R-:W3:Y:S02]  /*b530*/  @!P1 SYNCS.PHASECHK.TRANS64 P1, [R3+URZ], R0 ;  /* 0x00000000030095a7 */ /* 0x000ee4000802007f */
[----:B---3--:R-:W-:Y:S05]  /*b540*/  @!P1 BRA `(.L_x_20) ;  /* 0xfffffffc00f09947 */ /* 0x008fea000383ffff */
[----:B------:R-:W-:Y:S05]  /*b550*/  BRA `(.L_x_19) ;  /* 0xffffff6000587947 */ /* 0x000fea000383ffff */
.L_x_25:
[----:B--2---:R-:W-:-:S04]  /*b560*/  IMAD.U32 R4, RZ, RZ, UR4 ;  /* 0x00000004ff047e24 */ /* 0x004fc8000f8e00ff */
[----:B------:R2:W3:Y:S03]  /*b570*/  SYNCS.PHASECHK.TRANS64.TRYWAIT P1, [R4+URZ], R3 ;  /* 0x00000003040075a7 */ /* 0x0004e6000802017f */
[----:B---3--:R-:W-:Y:S05]  /*b580*/  @!P1 NANOSLEEP.SYNCS 0x989680 ;  /* 0x009896800000995d */ /* 0x008fea0003900000 */
[----:B------:R-:W3:Y:S02]  /*b590*/  @!P1 SYNCS.PHASECHK.TRANS64 P1, [R4+URZ], R3 ;  /* 0x00000003040095a7 */ /* 0x000ee4000802007f */
[----:B---3--:R-:W-:Y:S05]  /*b5a0*/  @!P1 BRA `(.L_x_25) ;  /* 0xfffffffc00ec9947 */ /* 0x008fea000383ffff */
[----:B------:R-:W-:Y:S05]  /*b5b0*/  BRA `(.L_x_24) ;  /* 0xffffff6400347947 */ /* 0x000fea000383ffff */
.L_x_31:
[----:B-1----:R1:W2:Y:S02]  /*b5c0*/  SYNCS.PHASECHK.TRANS64.TRYWAIT P0, [R159+URZ+0x10], R0 ;  /* 0x000010009f0075a7 */ /* 0x0022a4000800017f */
[----:B--2---:R-:W-:Y:S05]  /*b5d0*/  @!P0 NANOSLEEP.SYNCS 0x989680 ;  /* 0x009896800000895d */ /* 0x004fea0003900000 */
[----:B------:R-:W2:Y:S02]  /*b5e0*/  @!P0 SYNCS.PHASECHK.TRANS64 P0, [R159+URZ+0x10], R0 ;  /* 0x000010009f0085a7 */ /* 0x000ea4000800007f */
[----:B--2---:R-:W-:Y:S05]  /*b5f0*/  @!P0 BRA `(.L_x_31) ;  /* 0xfffffffc00f08947 */ /* 0x004fea000383ffff */
[----:B------:R-:W-:Y:S05]  /*b600*/  BRA `(.L_x_315) ;  /* 0xffffff6800787947 */ /* 0x000fea000383ffff */
.L_x_292:
[----:B------:R-:W-:Y:S01]  /*b610*/  BSSY B1, `(.L_x_316) ;  /* 0x0000006000017945 */ /* 0x000fe20003800000 */
[----:B------:R-:W-:-:S07]  /*b620*/  IMAD.MOV.U32 R15, RZ, RZ, -0x1 ;  /* 0xffffffffff0f7424 */ /* 0x000fce00078e00ff */
[----:B-----5:R-:W-:Y:S05]  /*b630*/  WARPSYNC.COLLECTIVE R15, `(.L_x_317) ;  /* 0x000000000f0c7348 */ /* 0x020fea0003c00000 */
[----:B------:R-:W-:Y:S02]  /*b640*/  ELECT P6, UR62, PT ;  /* 0x00000000003e782f */ /* 0x000fe400038c0000 */
[----:B------:R-:W-:Y:S01]  /*b650*/  MOV R14, UR62 ;  /* 0x0000003e000e7c02 */ /* 0x000fe20008000f00 */
[----:B-----5:R-:W-:Y:S10]  /*b660*/  ENDCOLLECTIVE ;  /* 0x000000000000791b */ /* 0x020ff40003800000 */
.L_x_317:
[----:B------:R-:W-:Y:S05]  /*b670*/  BSYNC B1 ;  /* 0x0000000000017941 */ /* 0x000fea0003800000 */
.L_x_316:
[----:B------:R-:W-:Y:S05]  /*b680*/  BRA `(.L_x_318) ;  /* 0xffffffec00bc7947 */ /* 0x000fea000383ffff */
.L_x_295:
[----:B0-----:R0:W1:Y:S02]  /*b690*/  SYNCS.PHASECHK.TRANS64.TRYWAIT P1, [R10+URZ+0x30], R5 ;  /* 0x000030050a0075a7 */ /* 0x001064000802017f */
[----:B-1----:R-:W-:Y:S05]  /*b6a0*/  @!P1 NANOSLEEP.SYNCS 0x989680 ;  /* 0x009896800000995d */ /* 0x002fea0003900000 */
[----:B------:R-:W1:Y:S02]  /*b6b0*/  @!P1 SYNCS.PHASECHK.TRANS64 P1, [R10+URZ+0x30], R5 ;  /* 0x000030050a0095a7 */ /* 0x000e64000802007f */
[----:B-1----:R-:W-:Y:S05]  /*b6c0*/  @!P1 BRA `(.L_x_295) ;  /* 0xfffffffc00f09947 */ /* 0x002fea000383ffff */
[----:B------:R-:W-:Y:S05]  /*b6d0*/  BRA `(.L_x_319) ;  /* 0xffffffec00f07947 */ /* 0x000fea000383ffff */
.L_x_304:
[----:B------:R-:W-:Y:S01]  /*b6e0*/  BSSY B0, `(.L_x_320) ;  /* 0x0000006000007945 */ /* 0x000fe20003800000 */
[----:B------:R-:W-:-:S07]  /*b6f0*/  IMAD.MOV.U32 R15, RZ, RZ, -0x1 ;  /* 0xffffffffff0f7424 */ /* 0x000fce00078e00ff */
[----:B-----5:R-:W-:Y:S05]  /*b700*/  WARPSYNC.COLLECTIVE R15, `(.L_x_321) ;  /* 0x000000000f0c7348 */ /* 0x020fea0003c00000 */
[----:B------:R-:W-:Y:S02]  /*b710*/  ELECT P6, UR62, PT ;  /* 0x00000000003e782f */ /* 0x000fe400038c0000 */
[----:B------:R-:W-:Y:S01]  /*b720*/  MOV R14, UR62 ;  /* 0x0000003e000e7c02 */ /* 0x000fe20008000f00 */
[----:B-----5:R-:W-:Y:S10]  /*b730*/  ENDCOLLECTIVE ;  /* 0x000000000000791b */ /* 0x020ff40003800000 */
.L_x_321:
[----:B------:R-:W-:Y:S05]  /*b740*/  BSYNC B0 ;  /* 0x0000000000007941 */ /* 0x000fea0003800000 */
.L_x_320:
[----:B------:R-:W-:Y:S05]  /*b750*/  BRA `(.L_x_322) ;  /* 0xfffffff8005c7947 */ /* 0x000fea000383ffff */
.L_x_308:
[----:B0-----:R0:W1:Y:S02]  /*b760*/  SYNCS.PHASECHK.TRANS64.TRYWAIT P0, [R9+URZ], R4 ;  /* 0x00000004090075a7 */ /* 0x001064000800017f */
[----:B-1----:R-:W-:Y:S05]  /*b770*/  @!P0 NANOSLEEP.SYNCS 0x989680 ;  /* 0x009896800000895d */ /* 0x002fea0003900000 */
[----:B------:R-:W1:Y:S02]  /*b780*/  @!P0 SYNCS.PHASECHK.TRANS64 P0, [R9+URZ], R4 ;  /* 0x00000004090085a7 */ /* 0x000e64000800007f */
[----:B-1----:R-:W-:Y:S05]  /*b790*/  @!P0 BRA `(.L_x_308) ;  /* 0xfffffffc00f08947 */ /* 0x002fea000383ffff */
[----:B------:R-:W-:Y:S05]  /*b7a0*/  BRA `(.L_x_323) ;  /* 0xfffffff8009c7947 */ /* 0x000fea000383ffff */
.L_x_309:
[----:B0-----:R0:W1:Y:S02]  /*b7b0*/  SYNCS.PHASECHK.TRANS64.TRYWAIT P0, [R8+URZ], R5 ;  /* 0x00000005080075a7 */ /* 0x001064000800017f */
[----:B-1----:R-:W-:Y:S05]  /*b7c0*/  @!P0 NANOSLEEP.SYNCS 0x989680 ;  /* 0x009896800000895d */ /* 0x002fea0003900000 */
[----:B------:R-:W1:Y:S02]  /*b7d0*/  @!P0 SYNCS.PHASECHK.TRANS64 P0, [R8+URZ], R5 ;  /* 0x00000005080085a7 */ /* 0x000e64000800007f */
[----:B-1----:R-:W-:Y:S05]  /*b7e0*/  @!P0 BRA `(.L_x_309) ;  /* 0xfffffffc00f08947 */ /* 0x002fea000383ffff */
[----:B------:R-:W-:Y:S05]  /*b7f0*/  BRA `(.L_x_324) ;  /* 0xfffffff800ac7947 */ /* 0x000fea000383ffff */
.L_x_310:
[----:B0-----:R0:W1:Y:S02]  /*b800*/  SYNCS.PHASECHK.TRANS64.TRYWAIT P0, [R9+URZ], R4 ;  /* 0x00000004090075a7 */ /* 0x001064000800017f */
[----:B-1----:R-:W-:Y:S05]  /*b810*/  @!P0 NANOSLEEP.SYNCS 0x989680 ;  /* 0x009896800000895d */ /* 0x002fea0003900000 */
[----:B------:R-:W1:Y:S02]  /*b820*/  @!P0 SYNCS.PHASECHK.TRANS64 P0, [R9+URZ], R4 ;  /* 0x00000004090085a7 */ /* 0x000e64000800007f */
[----:B-1----:R-:W-:Y:S05]  /*b830*/  @!P0 BRA `(.L_x_310) ;  /* 0xfffffffc00f08947 */ /* 0x002fea000383ffff */
[----:B------:R-:W-:Y:S05]  /*b840*/  BRA `(.L_x_325) ;  /* 0xfffffff800bc7947 */ /* 0x000fea000383ffff */
.L_x_311:
[----:B0-----:R0:W1:Y:S02]  /*b850*/  SYNCS.PHASECHK.TRANS64.TRYWAIT P0, [R8+URZ], R5 ;  /* 0x00000005080075a7 */ /* 0x001064000800017f */
[----:B-1----:R-:W-:Y:S05]  /*b860*/  @!P0 NANOSLEEP.SYNCS 0x989680 ;  /* 0x009896800000895d */ /* 0x002fea0003900000 */
[----:B------:R-:W1:Y:S02]  /*b870*/  @!P0 SYNCS.PHASECHK.TRANS64 P0, [R8+URZ], R5 ;  /* 0x00000005080085a7 */ /* 0x000e64000800007f */
[----:B-1----:R-:W-:Y:S05]  /*b880*/  @!P0 BRA `(.L_x_311) ;  /* 0xfffffffc00f08947 */ /* 0x002fea000383ffff */
[----:B------:R-:W-:Y:S05]  /*b890*/  BRA `(.L_x_326) ;  /* 0xfffffff800cc7947 */ /* 0x000fea000383ffff */
.L_x_312:
[----:B-1----:R1:W2:Y:S02]  /*b8a0*/  SYNCS.PHASECHK.TRANS64.TRYWAIT P0, [R11+URZ], R6 ;  /* 0x000000060b0075a7 */ /* 0x0022a4000800017f */
[----:B--2---:R-:W-:Y:S05]  /*b8b0*/  @!P0 NANOSLEEP.SYNCS 0x989680 ;  /* 0x009896800000895d */ /* 0x004fea0003900000 */
[----:B------:R-:W2:Y:S02]  /*b8c0*/  @!P0 SYNCS.PHASECHK.TRANS64 P0, [R11+URZ], R6 ;  /* 0x000000060b0085a7 */ /* 0x000ea4000800007f */
[----:B--2---:R-:W-:Y:S05]  /*b8d0*/  @!P0 BRA `(.L_x_312) ;  /* 0xfffffffc00f08947 */ /* 0x004fea000383ffff */
[----:B------:R-:W-:Y:S05]  /*b8e0*/  BRA `(.L_x_327) ;  /* 0xfffffff800d47947 */ /* 0x000fea000383ffff */
.L_x_328:
[----:B------:R-:W-:-:S00]  /*b8f0*/  BRA `(.L_x_328) ;  /* 0xfffffffc00fc7947 */ /* 0x000fc0000383ffff */
[----:B------:R-:W-:-:S00]  /*b900*/  NOP ;  /* 0x0000000000007918 */ /* 0x000fc00000000000 */
[----:B------:R-:W-:-:S00]  /*b910*/  NOP ;  /* 0x0000000000007918 */ /* 0x000fc00000000000 */
[----:B------:R-:W-:-:S00]  /*b920*/  NOP ;  /* 0x0000000000007918 */ /* 0x000fc00000000000 */
[----:B------:R-:W-:-:S00]  /*b930*/  NOP ;  /* 0x0000000000007918 */ /* 0x000fc00000000000 */
[----:B------:R-:W-:-:S00]  /*b940*/  NOP ;  /* 0x0000000000007918 */ /* 0x000fc00000000000 */
[----:B------:R-:W-:-:S00]  /*b950*/  NOP ;  /* 0x0000000000007918 */ /* 0x000fc00000000000 */
[----:B------:R-:W-:-:S00]  /*b960*/  NOP ;  /* 0x0000000000007918 */ /* 0x000fc00000000000 */
[----:B------:R-:W-:-:S00]  /*b970*/  NOP ;  /* 0x0000000000007918 */ /* 0x000fc00000000000 */
.L_x_329:


//--------------------- .nv.global.init           --------------------------
	.section	.nv.global.init,"aw",@progbits
.nv.global.init:
	.type		$str$22,@object
	.size		$str$22,($str$23 - $str$22)
$str$22:
        /*0000*/ 	.byte	0x6b, 0x5f, 0x74, 0x69, 0x6c, 0x65, 0x5f, 0x63, 0x6f, 0x75, 0x6e, 0x74, 0x20, 0x3e, 0x3d, 0x20
        /*0010*/ 	.byte	0x31, 0x00
	.type		$str$23,@object
	.size		$str$23,(__unnamed_1 - $str$23)
$str$23:
        /*0012*/ 	.byte	0x2f, 0x74, 0x6d, 0x70, 0x2f, 0x63, 0x75, 0x74, 0x6c, 0x61, 0x73, 0x73, 0x5f, 0x73, 0x77, 0x65
        /*0022*/ 	.byte	0x65, 0x70, 0x5f, 0x73, 0x72, 0x63, 0x2f, 0x69, 0x6e, 0x63, 0x6c, 0x75, 0x64, 0x65, 0x2f, 0x63
        /*0032*/ 	.byte	0x75, 0x74, 0x6c, 0x61, 0x73, 0x73, 0x2f, 0x67, 0x65, 0x6d, 0x6d, 0x2f, 0x63, 0x6f, 0x6c, 0x6c
        /*0042*/ 	.byte	0x65, 0x63, 0x74, 0x69, 0x76, 0x65, 0x2f, 0x73, 0x6d, 0x39, 0x30, 0x5f, 0x6d, 0x6d, 0x61, 0x5f
        /*0052*/ 	.byte	0x74, 0x6d, 0x61, 0x5f, 0x67, 0x6d, 0x6d, 0x61, 0x5f, 0x73, 0x73, 0x5f, 0x77, 0x61, 0x72, 0x70
        /*0062*/ 	.byte	0x73, 0x70, 0x65, 0x63, 0x69, 0x61, 0x6c, 0x69, 0x7a, 0x65, 0x64, 0x2e, 0x68, 0x70, 0x70, 0x00
	.type		__unnamed_1,@object
	.size		__unnamed_1,(.L_0 - __unnamed_1)
__unnamed_1:
        /*0072*/ 	.byte	0x76, 0x6f, 0x69, 0x64, 0x20, 0x63, 0x75, 0x74, 0x6c, 0x61, 0x73, 0x73, 0x3a, 0x3a, 0x67, 0x65
        /* <DEDUP_REMOVED lines=179> */
        /*0bb2*/ 	.byte	0x65, 0x6e, 0x74, 0x69, 0x74, 0x79, 0x5d, 0x00
.L_0:


//--------------------- .nv.shared._ZN7cutlass13device_kernelINS_4gemm6kernel13GemmUniversalIN4cute5tupleIJiiiiEEENS1_10collective13CollectiveMmaINS1_34MainloopSm90TmaGmmaWarpSpecializedILi6ENS5_IJNS4_1CILi1EEESB_SB_EEENS1_32KernelTmaWarpSpecializedPingpongEEENS5_IJNSA_ILi64EEENSA_ILi256EEESF_EEENS_6half_tENS5_IJlSB_lEEESI_SJ_NS4_8TiledMMAINS4_8MMA_AtomIJNS4_4SM904GMMA26MMA_64x256x16_F32F16F16_SSILNSN_5MajorE0ELSP_0ELNSN_7ScaleInE1ELSQ_1EEEEEENS4_6LayoutISC_NS5_IJNSA_ILi0EEESU_SU_EEEEENS5_IJNS4_10UnderscoreESX_SX_EEEEENS4_13SM90_TMA_LOADENS4_14ComposedLayoutINS4_7SwizzleILi3ELi4ELi3EEENS4_18smem_ptr_flag_bitsILi16EEENST_INS5_IJNSA_ILi8EEESF_EEENS5_IJSF_SB_EEEEEEEvNS4_8identityES10_S1A_vS1B_EENS_8epilogue10collective6detail29Sm90TmaWarpSpecializedAdapterINS1E_15DefaultEpilogueISI_SJ_SJ_NS1D_6thread17LinearCombinationISI_Li1EffLNS1I_9ScaleType4KindE0ELNS_15FloatRoundStyleE2ESI_EENS1_15EpilogueDefaultEEEEEvvEEEEvNT_6ParamsE --------------------------
	.section	.nv.shared._ZN7cutlass13device_kernelINS_4gemm6kernel13GemmUniversalIN4cute5tupleIJiiiiEEENS1_10collective13CollectiveMmaINS1_34MainloopSm90TmaGmmaWarpSpecializedILi6ENS5_IJNS4_1CILi1EEESB_SB_EEENS1_32KernelTmaWarpSpecializedPingpongEEENS5_IJNSA_ILi64EEENSA_ILi256EEESF_EEENS_6half_tENS5_IJlSB_lEEESI_SJ_NS4_8TiledMMAINS4_8MMA_AtomIJNS4_4SM904GMMA26MMA_64x256x16_F32F16F16_SSILNSN_5MajorE0ELSP_0ELNSN_7ScaleInE1ELSQ_1EEEEEENS4_6LayoutISC_NS5_IJNSA_ILi0EEESU_SU_EEEEENS5_IJNS4_10UnderscoreESX_SX_EEEEENS4_13SM90_TMA_LOADENS4_14ComposedLayoutINS4_7SwizzleILi3ELi4ELi3EEENS4_18smem_ptr_flag_bitsILi16EEENST_INS5_IJNSA_ILi8EEESF_EEENS5_IJSF_SB_EEEEEEEvNS4_8identityES10_S1A_vS1B_EENS_8epilogue10collective6detail29Sm90TmaWarpSpecializedAdapterINS1E_15DefaultEpilogueISI_SJ_SJ_NS1D_6thread17LinearCombinationISI_Li1EffLNS1I_9ScaleType4KindE0ELNS_15FloatRoundStyleE2ESI_EENS1_15EpilogueDefaultEEEEEvvEEEEvNT_6ParamsE,"aw",@nobits
	.sectionflags	@""
	.align	16
	.zero		1024


//--------------------- .nv.shared.reserved.0     --------------------------
	.section	.nv.shared.reserved.0,"aw",@nobits
	.weak		__nv_reservedSMEM_offset_0_alias
	.size		__nv_reservedSMEM_offset_0_alias, 0, 0
	.other		__nv_reservedSMEM_offset_0_alias,@"STO_CUDA_RESERVED_SHARED STV_DEFAULT"
__nv_reservedSMEM_offset_0_alias:
	.zero		0


//--------------------- .nv.global                --------------------------
	.section	.nv.global,"aw",@nobits
.nv.global:
	.type		_ZN40_INTERNAL_53f31d7a_4_k_cu_bb76628c_274124cute1_E,@object
	.size		_ZN40_INTERNAL_53f31d7a_4_k_cu_bb76628c_274124cute1_E,(_ZN40_INTERNAL_53f31d7a_4_k_cu_bb76628c_274124cuda3std3__45__cpo6cbeginE - _ZN40_INTERNAL_53f31d7a_4_k_cu_bb76628c_274124cute1_E)
_ZN40_INTERNAL_53f31d7a_4_k_cu_bb76628c_274124cute1_E:
	.zero		1
	.type		_ZN40_INTERNAL_53f31d7a_4_k_cu_bb76628c_274124cuda3std3__45__cpo6cbeginE,@object
	.size		_ZN40_INTERNAL_53f31d7a_4_k_cu_bb76628c_274124cuda3std3__45__cpo6cbeginE,(_ZN40_INTERNAL_53f31d7a_4_k_cu_bb76628c_274124cuda3std3__48in_placeE - _ZN40_INTERNAL_53f31d7a_4_k_cu_bb76628c_274124cuda3std3__45__cpo6cbeginE)
_ZN40_INTERNAL_53f31d7a_4_k_cu_bb76628c_274124cuda3std3__45__cpo6cbeginE:
	.zero		1
	.type		_ZN40_INTERNAL_53f31d7a_4_k_cu_bb76628c_274124cuda3std3__48in_placeE,@object
	.size		_ZN40_INTERNAL_53f31d7a_4_k_cu_bb76628c_274124cuda3std3__48in_placeE,(_ZN40_INTERNAL_53f31d7a_4_k_cu_bb76628c_274124cuda3std6ranges3__45__cpo9iter_moveE - _ZN40_INTERNAL_53f31d7a_4_k_cu_bb76628c_274124cuda3std3__48in_placeE)
_ZN40_INTERNAL_53f31d7a_4_k_cu_bb76628c_274124cuda3std3__48in_placeE:
	.zero		1
	.type		_ZN40_INTERNAL_53f31d7a_4_k_cu_bb76628c_274124cuda3std6ranges3__45__cpo9iter_moveE,@object
	.size		_ZN40_INTERNAL_53f31d7a_4_k_cu_bb76628c_274124cuda3std6ranges3__45__cpo9iter_moveE,(_ZN40_INTERNAL_53f31d7a_4_k_cu_bb76628c_274124cuda3std3__45__cpo5beginE - _ZN40_INTERNAL_53f31d7a_4_k_cu_bb76628c_274124cuda3std6ranges3__45__cpo9iter_moveE)
_ZN40_INTERNAL_53f31d7a_4_k_cu_bb76628c_274124cuda3std6ranges3__45__cpo9iter_moveE:
	.zero		1
	.type		_ZN40_INTERNAL_53f31d7a_4_k_cu_bb76628c_274124cuda3std3__45__cpo5beginE,@object
	.size		_ZN40_INTERNAL_53f31d7a_4_k_cu_bb76628c_274124cuda3std3__45__cpo5beginE,(_ZN40_INTERNAL_53f31d7a_4_k_cu_bb76628c_274124cuda3std3__442_GLOBAL__N__53f31d7a_4_k_cu_bb76628c_274126ignoreE - _ZN40_INTERNAL_53f31d7a_4_k_cu_bb76628c_274124cuda3std3__45__cpo5beginE)
_ZN40_INTERNAL_53f31d7a_4_k_cu_bb76628c_274124cuda3std3__45__cpo5beginE:
	.zero		1
	.type		_ZN40_INTERNAL_53f31d7a_4_k_cu_bb76628c_274124cuda3std3__442_GLOBAL__N__53f31d7a_4_k_cu_bb76628c_274126ignoreE,@object
	.size		_ZN40_INTERNAL_53f31d7a_4_k_cu_bb76628c_274124cuda3std3__442_GLOBAL__N__53f31d7a_4_k_cu_bb76628c_274126ignoreE,(_ZN40_INTERNAL_53f31d7a_4_k_cu_bb76628c_274124cute7productE - _ZN40_INTERNAL_53f31d7a_4_k_cu_bb76628c_274124cuda3std3__442_GLOBAL__N__53f31d7a_4_k_cu_bb76628c_274126ignoreE)
_ZN40_INTERNAL_53f31d7a_4_k_cu_bb76628c_274124cuda3std3__442_GLOBAL__N__53f31d7a_4_k_cu_bb76628c_274126ignoreE:
	.zero		1
	.type		_ZN40_INTERNAL_53f31d7a_4_k_cu_bb76628c_274124cute7productE,@object
	.size		_ZN40_INTERNAL_53f31d7a_4_k_cu_bb76628c_274124cute7productE,(_ZN40_INTERNAL_53f31d7a_4_k_cu_bb76628c_274124cuda3std3__45__cpo3endE - _ZN40_INTERNAL_53f31d7a_4_k_cu_bb76628c_274124cute7productE)
_ZN40_INTERNAL_53f31d7a_4_k_cu_bb76628c_274124cute7productE:
	.zero		1
	.type		_ZN40_INTERNAL_53f31d7a_4_k_cu_bb76628c_274124cuda3std3__45__cpo3endE,@object
	.size		_ZN40_INTERNAL_53f31d7a_4_k_cu_bb76628c_274124cuda3std3__45__cpo3endE,(_ZN40_INTERNAL_53f31d7a_4_k_cu_bb76628c_274124cuda3std3__419piecewise_constructE - _ZN40_INTERNAL_53f31d7a_4_k_cu_bb76628c_274124cuda3std3__45__cpo3endE)
_ZN40_INTERNAL_53f31d7a_4_k_cu_bb76628c_274124cuda3std3__45__cpo3endE:
	.zero		1
	.type		_ZN40_INTERNAL_53f31d7a_4_k_cu_bb76628c_274124cuda3std3__419piecewise_constructE,@object
	.size		_ZN40_INTERNAL_53f31d7a_4_k_cu_bb76628c_274124cuda3std3__419piecewise_constructE,(_ZN40_INTERNAL_53f31d7a_4_k_cu_bb76628c_274124cuda3std3__45__cpo4cendE - _ZN40_INTERNAL_53f31d7a_4_k_cu_bb76628c_274124cuda3std3__419piecewise_constructE)
_ZN40_INTERNAL_53f31d7a_4_k_cu_bb76628c_274124cuda3std3__419piecewise_constructE:
	.zero		1
	.type		_ZN40_INTERNAL_53f31d7a_4_k_cu_bb76628c_274124cuda3std3__45__cpo4cendE,@object
	.size		_ZN40_INTERNAL_53f31d7a_4_k_cu_bb76628c_274124cuda3std3__45__cpo4cendE,(_ZN40_INTERNAL_53f31d7a_4_k_cu_bb76628c_274124cuda3std6ranges3__45__cpo4swapE - _ZN40_INTERNAL_53f31d7a_4_k_cu_bb76628c_274124cuda3std3__45__cpo4cendE)
_ZN40_INTERNAL_53f31d7a_4_k_cu_bb76628c_274124cuda3std3__45__cpo4cendE:
	.zero		1
	.type		_ZN40_INTERNAL_53f31d7a_4_k_cu_bb76628c_274124cuda3std6ranges3__45__cpo4swapE,@object
	.size		_ZN40_INTERNAL_53f31d7a_4_k_cu_bb76628c_274124cuda3std6ranges3__45__cpo4swapE,(.L_8 - _ZN40_INTERNAL_53f31d7a_4_k_cu_bb76628c_274124cuda3std6ranges3__45__cpo4swapE)
_ZN40_INTERNAL_53f31d7a_4_k_cu_bb76628c_274124cuda3std6ranges3__45__cpo4swapE:
	.zero		1
.L_8:


//--------------------- .nv.constant0._ZN7cutlass13device_kernelINS_4gemm6kernel13GemmUniversalIN4cute5tupleIJiiiiEEENS1_10collective13CollectiveMmaINS1_34MainloopSm90TmaGmmaWarpSpecializedILi6ENS5_IJNS4_1CILi1EEESB_SB_EEENS1_32KernelTmaWarpSpecializedPingpongEEENS5_IJNSA_ILi64EEENSA_ILi256EEESF_EEENS_6half_tENS5_IJlSB_lEEESI_SJ_NS4_8TiledMMAINS4_8MMA_AtomIJNS4_4SM904GMMA26MMA_64x256x16_F32F16F16_SSILNSN_5MajorE0ELSP_0ELNSN_7ScaleInE1ELSQ_1EEEEEENS4_6LayoutISC_NS5_IJNSA_ILi0EEESU_SU_EEEEENS5_IJNS4_10UnderscoreESX_SX_EEEEENS4_13SM90_TMA_LOADENS4_14ComposedLayoutINS4_7SwizzleILi3ELi4ELi3EEENS4_18smem_ptr_flag_bitsILi16EEENST_INS5_IJNSA_ILi8EEESF_EEENS5_IJSF_SB_EEEEEEEvNS4_8identityES10_S1A_vS1B_EENS_8epilogue10collective6detail29Sm90TmaWarpSpecializedAdapterINS1E_15DefaultEpilogueISI_SJ_SJ_NS1D_6thread17LinearCombinationISI_Li1EffLNS1I_9ScaleType4KindE0ELNS_15FloatRoundStyleE2ESI_EENS1_15EpilogueDefaultEEEEEvvEEEEvNT_6ParamsE --------------------------
	.section	.nv.constant0._ZN7cutlass13device_kernelINS_4gemm6kernel13GemmUniversalIN4cute5tupleIJiiiiEEENS1_10collective13CollectiveMmaINS1_34MainloopSm90TmaGmmaWarpSpecializedILi6ENS5_IJNS4_1CILi1EEESB_SB_EEENS1_32KernelTmaWarpSpecializedPingpongEEENS5_IJNSA_ILi64EEENSA_ILi256EEESF_EEENS_6half_tENS5_IJlSB_lEEESI_SJ_NS4_8TiledMMAINS4_8MMA_AtomIJNS4_4SM904GMMA26MMA_64x256x16_F32F16F16_SSILNSN_5MajorE0ELSP_0ELNSN_7ScaleInE1ELSQ_1EEEEEENS4_6LayoutISC_NS5_IJNSA_ILi0EEESU_SU_EEEEENS5_IJNS4_10UnderscoreESX_SX_EEEEENS4_13SM90_TMA_LOADENS4_14ComposedLayoutINS4_7SwizzleILi3ELi4ELi3EEENS4_18smem_ptr_flag_bitsILi16EEENST_INS5_IJNSA_ILi8EEESF_EEENS5_IJSF_SB_EEEEEEEvNS4_8identityES10_S1A_vS1B_EENS_8epilogue10collective6detail29Sm90TmaWarpSpecializedAdapterINS1E_15DefaultEpilogueISI_SJ_SJ_NS1D_6thread17LinearCombinationISI_Li1EffLNS1I_9ScaleType4KindE0ELNS_15FloatRoundStyleE2ESI_EENS1_15EpilogueDefaultEEEEEvvEEEEvNT_6ParamsE,"a",@progbits
	.sectionflags	@""
	.align	4
.nv.constant0._ZN7cutlass13device_kernelINS_4gemm6kernel13GemmUniversalIN4cute5tupleIJiiiiEEENS1_10collective13CollectiveMmaINS1_34MainloopSm90TmaGmmaWarpSpecializedILi6ENS5_IJNS4_1CILi1EEESB_SB_EEENS1_32KernelTmaWarpSpecializedPingpongEEENS5_IJNSA_ILi64EEENSA_ILi256EEESF_EEENS_6half_tENS5_IJlSB_lEEESI_SJ_NS4_8TiledMMAINS4_8MMA_AtomIJNS4_4SM904GMMA26MMA_64x256x16_F32F16F16_SSILNSN_5MajorE0ELSP_0ELNSN_7ScaleInE1ELSQ_1EEEEEENS4_6LayoutISC_NS5_IJNSA_ILi0EEESU_SU_EEEEENS5_IJNS4_10UnderscoreESX_SX_EEEEENS4_13SM90_TMA_LOADENS4_14ComposedLayoutINS4_7SwizzleILi3ELi4ELi3EEENS4_18smem_ptr_flag_bitsILi16EEENST_INS5_IJNSA_ILi8EEESF_EEENS5_IJSF_SB_EEEEEEEvNS4_8identityES10_S1A_vS1B_EENS_8epilogue10collective6detail29Sm90TmaWarpSpecializedAdapterINS1E_15DefaultEpilogueISI_SJ_SJ_NS1D_6thread17LinearCombinationISI_Li1EffLNS1I_9ScaleType4KindE0ELNS_15FloatRoundStyleE2ESI_EENS1_15EpilogueDefaultEEEEEvvEEEEvNT_6ParamsE:
	.zero		1664


//--------------------- SYMBOLS --------------------------

	.type		.nv.reservedSmem.offset0,@object
	.size		.nv.reservedSmem.offset0,0x4
	.type		__assertfail,@function
